//
// Generated by NVIDIA NVVM Compiler
//
// Compiler Build ID: CL-36424714
// Cuda compilation tools, release 13.0, V13.0.88
// Based on NVVM 20.0.0
//

.version 9.0
.target sm_100
.address_size 64

	// .globl	_Z7kernel0PcmmPm

.visible .entry _Z7kernel0PcmmPm(
	.param .u64 .ptr .align 1 _Z7kernel0PcmmPm_param_0,
	.param .u64 _Z7kernel0PcmmPm_param_1,
	.param .u64 _Z7kernel0PcmmPm_param_2,
	.param .u64 .ptr .align 1 _Z7kernel0PcmmPm_param_3
)
{
	.reg .pred 	%p<24>;
	.reg .b16 	%rs<75>;
	.reg .b64 	%rd<37>;

	ld.param.u64 	%rd20, [_Z7kernel0PcmmPm_param_0];
	ld.param.u64 	%rd17, [_Z7kernel0PcmmPm_param_1];
	ld.param.u64 	%rd18, [_Z7kernel0PcmmPm_param_3];
	cvta.to.global.u64 	%rd1, %rd20;
	// begin inline asm
	mov.u64 	%rd19, %clock64;
	// end inline asm
	setp.eq.s64 	%p1, %rd17, 0;
	@%p1 bra 	$L__BB0_13;
	add.s64 	%rd3, %rd17, -1;
	shr.u64 	%rd22, %rd3, 12;
	add.s64 	%rd4, %rd22, 1;
	and.b64  	%rd5, %rd4, 7;
	setp.lt.u64 	%p2, %rd17, 28673;
	mov.b64 	%rd34, 0;
	@%p2 bra 	$L__BB0_4;
	and.b64  	%rd32, %rd4, 9007199254740984;
	mov.b64 	%rd34, 0;
$L__BB0_3:
	.pragma "nounroll";
	add.s64 	%rd24, %rd1, %rd34;
	ld.global.u8 	%rs2, [%rd24];
	add.s16 	%rs3, %rs2, 1;
	cvt.s16.s8 	%rs4, %rs3;
	setp.gt.s16 	%p3, %rs4, 100;
	add.s16 	%rs5, %rs2, -4;
	selp.b16 	%rs6, %rs5, %rs3, %p3;
	st.global.u8 	[%rd24], %rs6;
	ld.global.u8 	%rs7, [%rd24+4096];
	add.s16 	%rs8, %rs7, 1;
	cvt.s16.s8 	%rs9, %rs8;
	setp.gt.s16 	%p4, %rs9, 100;
	add.s16 	%rs10, %rs7, -4;
	selp.b16 	%rs11, %rs10, %rs8, %p4;
	st.global.u8 	[%rd24+4096], %rs11;
	ld.global.u8 	%rs12, [%rd24+8192];
	add.s16 	%rs13, %rs12, 1;
	cvt.s16.s8 	%rs14, %rs13;
	setp.gt.s16 	%p5, %rs14, 100;
	add.s16 	%rs15, %rs12, -4;
	selp.b16 	%rs16, %rs15, %rs13, %p5;
	st.global.u8 	[%rd24+8192], %rs16;
	ld.global.u8 	%rs17, [%rd24+12288];
	add.s16 	%rs18, %rs17, 1;
	cvt.s16.s8 	%rs19, %rs18;
	setp.gt.s16 	%p6, %rs19, 100;
	add.s16 	%rs20, %rs17, -4;
	selp.b16 	%rs21, %rs20, %rs18, %p6;
	st.global.u8 	[%rd24+12288], %rs21;
	ld.global.u8 	%rs22, [%rd24+16384];
	add.s16 	%rs23, %rs22, 1;
	cvt.s16.s8 	%rs24, %rs23;
	setp.gt.s16 	%p7, %rs24, 100;
	add.s16 	%rs25, %rs22, -4;
	selp.b16 	%rs26, %rs25, %rs23, %p7;
	st.global.u8 	[%rd24+16384], %rs26;
	ld.global.u8 	%rs27, [%rd24+20480];
	add.s16 	%rs28, %rs27, 1;
	cvt.s16.s8 	%rs29, %rs28;
	setp.gt.s16 	%p8, %rs29, 100;
	add.s16 	%rs30, %rs27, -4;
	selp.b16 	%rs31, %rs30, %rs28, %p8;
	st.global.u8 	[%rd24+20480], %rs31;
	ld.global.u8 	%rs32, [%rd24+24576];
	add.s16 	%rs33, %rs32, 1;
	cvt.s16.s8 	%rs34, %rs33;
	setp.gt.s16 	%p9, %rs34, 100;
	add.s16 	%rs35, %rs32, -4;
	selp.b16 	%rs36, %rs35, %rs33, %p9;
	st.global.u8 	[%rd24+24576], %rs36;
	ld.global.u8 	%rs37, [%rd24+28672];
	add.s16 	%rs38, %rs37, 1;
	cvt.s16.s8 	%rs39, %rs38;
	setp.gt.s16 	%p10, %rs39, 100;
	add.s16 	%rs40, %rs37, -4;
	selp.b16 	%rs41, %rs40, %rs38, %p10;
	st.global.u8 	[%rd24+28672], %rs41;
	add.s64 	%rd34, %rd34, 32768;
	add.s64 	%rd32, %rd32, -8;
	setp.ne.s64 	%p11, %rd32, 0;
	@%p11 bra 	$L__BB0_3;
$L__BB0_4:
	setp.eq.s64 	%p12, %rd5, 0;
	@%p12 bra 	$L__BB0_13;
	setp.lt.u64 	%p13, %rd5, 4;
	@%p13 bra 	$L__BB0_7;
	add.s64 	%rd25, %rd1, %rd34;
	ld.global.u8 	%rs42, [%rd25];
	add.s16 	%rs43, %rs42, 1;
	cvt.s16.s8 	%rs44, %rs43;
	setp.gt.s16 	%p14, %rs44, 100;
	add.s16 	%rs45, %rs42, -4;
	selp.b16 	%rs46, %rs45, %rs43, %p14;
	st.global.u8 	[%rd25], %rs46;
	ld.global.u8 	%rs47, [%rd25+4096];
	add.s16 	%rs48, %rs47, 1;
	cvt.s16.s8 	%rs49, %rs48;
	setp.gt.s16 	%p15, %rs49, 100;
	add.s16 	%rs50, %rs47, -4;
	selp.b16 	%rs51, %rs50, %rs48, %p15;
	st.global.u8 	[%rd25+4096], %rs51;
	ld.global.u8 	%rs52, [%rd25+8192];
	add.s16 	%rs53, %rs52, 1;
	cvt.s16.s8 	%rs54, %rs53;
	setp.gt.s16 	%p16, %rs54, 100;
	add.s16 	%rs55, %rs52, -4;
	selp.b16 	%rs56, %rs55, %rs53, %p16;
	st.global.u8 	[%rd25+8192], %rs56;
	ld.global.u8 	%rs57, [%rd25+12288];
	add.s16 	%rs58, %rs57, 1;
	cvt.s16.s8 	%rs59, %rs58;
	setp.gt.s16 	%p17, %rs59, 100;
	add.s16 	%rs60, %rs57, -4;
	selp.b16 	%rs61, %rs60, %rs58, %p17;
	st.global.u8 	[%rd25+12288], %rs61;
	add.s64 	%rd34, %rd34, 16384;
$L__BB0_7:
	and.b64  	%rd26, %rd4, 3;
	setp.eq.s64 	%p18, %rd26, 0;
	@%p18 bra 	$L__BB0_13;
	setp.eq.s64 	%p19, %rd26, 1;
	@%p19 bra 	$L__BB0_10;
	add.s64 	%rd27, %rd1, %rd34;
	ld.global.u8 	%rs62, [%rd27];
	add.s16 	%rs63, %rs62, 1;
	cvt.s16.s8 	%rs64, %rs63;
	setp.gt.s16 	%p20, %rs64, 100;
	add.s16 	%rs65, %rs62, -4;
	selp.b16 	%rs66, %rs65, %rs63, %p20;
	st.global.u8 	[%rd27], %rs66;
	ld.global.u8 	%rs67, [%rd27+4096];
	add.s16 	%rs68, %rs67, 1;
	cvt.s16.s8 	%rs69, %rs68;
	setp.gt.s16 	%p21, %rs69, 100;
	add.s16 	%rs70, %rs67, -4;
	selp.b16 	%rs71, %rs70, %rs68, %p21;
	st.global.u8 	[%rd27+4096], %rs71;
	add.s64 	%rd34, %rd34, 8192;
$L__BB0_10:
	and.b64  	%rd28, %rd3, 4096;
	setp.ne.s64 	%p22, %rd28, 0;
	@%p22 bra 	$L__BB0_13;
	add.s64 	%rd16, %rd1, %rd34;
	ld.global.u8 	%rs1, [%rd16];
	add.s16 	%rs72, %rs1, 1;
	cvt.s16.s8 	%rs73, %rs72;
	st.global.u8 	[%rd16], %rs72;
	setp.lt.s16 	%p23, %rs73, 101;
	@%p23 bra 	$L__BB0_13;
	add.s16 	%rs74, %rs1, -4;
	st.global.u8 	[%rd16], %rs74;
$L__BB0_13:
	cvta.to.global.u64 	%rd30, %rd18;
	// begin inline asm
	mov.u64 	%rd29, %clock64;
	// end inline asm
	sub.s64 	%rd31, %rd29, %rd19;
	st.global.u64 	[%rd30], %rd31;
	ret;

}
	// .globl	_Z7kernel1PcmmPm
.visible .entry _Z7kernel1PcmmPm(
	.param .u64 .ptr .align 1 _Z7kernel1PcmmPm_param_0,
	.param .u64 _Z7kernel1PcmmPm_param_1,
	.param .u64 _Z7kernel1PcmmPm_param_2,
	.param .u64 .ptr .align 1 _Z7kernel1PcmmPm_param_3
)
{
	.reg .pred 	%p<47>;
	.reg .b16 	%rs<149>;
	.reg .b64 	%rd<64>;

	ld.param.u64 	%rd33, [_Z7kernel1PcmmPm_param_0];
	ld.param.u64 	%rd31, [_Z7kernel1PcmmPm_param_1];
	ld.param.u64 	%rd32, [_Z7kernel1PcmmPm_param_3];
	cvta.to.global.u64 	%rd1, %rd33;
	setp.eq.s64 	%p1, %rd31, 0;
	@%p1 bra 	$L__BB1_13;
	add.s64 	%rd2, %rd31, -1;
	shr.u64 	%rd35, %rd2, 12;
	add.s64 	%rd3, %rd35, 1;
	and.b64  	%rd4, %rd3, 7;
	setp.lt.u64 	%p2, %rd31, 28673;
	mov.b64 	%rd56, 0;
	@%p2 bra 	$L__BB1_4;
	and.b64  	%rd54, %rd3, 9007199254740984;
	mov.b64 	%rd56, 0;
$L__BB1_3:
	.pragma "nounroll";
	add.s64 	%rd37, %rd1, %rd56;
	ld.global.u8 	%rs3, [%rd37];
	add.s16 	%rs4, %rs3, 1;
	cvt.s16.s8 	%rs5, %rs4;
	setp.gt.s16 	%p3, %rs5, 100;
	add.s16 	%rs6, %rs3, -4;
	selp.b16 	%rs7, %rs6, %rs4, %p3;
	st.global.u8 	[%rd37], %rs7;
	ld.global.u8 	%rs8, [%rd37+4096];
	add.s16 	%rs9, %rs8, 1;
	cvt.s16.s8 	%rs10, %rs9;
	setp.gt.s16 	%p4, %rs10, 100;
	add.s16 	%rs11, %rs8, -4;
	selp.b16 	%rs12, %rs11, %rs9, %p4;
	st.global.u8 	[%rd37+4096], %rs12;
	ld.global.u8 	%rs13, [%rd37+8192];
	add.s16 	%rs14, %rs13, 1;
	cvt.s16.s8 	%rs15, %rs14;
	setp.gt.s16 	%p5, %rs15, 100;
	add.s16 	%rs16, %rs13, -4;
	selp.b16 	%rs17, %rs16, %rs14, %p5;
	st.global.u8 	[%rd37+8192], %rs17;
	ld.global.u8 	%rs18, [%rd37+12288];
	add.s16 	%rs19, %rs18, 1;
	cvt.s16.s8 	%rs20, %rs19;
	setp.gt.s16 	%p6, %rs20, 100;
	add.s16 	%rs21, %rs18, -4;
	selp.b16 	%rs22, %rs21, %rs19, %p6;
	st.global.u8 	[%rd37+12288], %rs22;
	ld.global.u8 	%rs23, [%rd37+16384];
	add.s16 	%rs24, %rs23, 1;
	cvt.s16.s8 	%rs25, %rs24;
	setp.gt.s16 	%p7, %rs25, 100;
	add.s16 	%rs26, %rs23, -4;
	selp.b16 	%rs27, %rs26, %rs24, %p7;
	st.global.u8 	[%rd37+16384], %rs27;
	ld.global.u8 	%rs28, [%rd37+20480];
	add.s16 	%rs29, %rs28, 1;
	cvt.s16.s8 	%rs30, %rs29;
	setp.gt.s16 	%p8, %rs30, 100;
	add.s16 	%rs31, %rs28, -4;
	selp.b16 	%rs32, %rs31, %rs29, %p8;
	st.global.u8 	[%rd37+20480], %rs32;
	ld.global.u8 	%rs33, [%rd37+24576];
	add.s16 	%rs34, %rs33, 1;
	cvt.s16.s8 	%rs35, %rs34;
	setp.gt.s16 	%p9, %rs35, 100;
	add.s16 	%rs36, %rs33, -4;
	selp.b16 	%rs37, %rs36, %rs34, %p9;
	st.global.u8 	[%rd37+24576], %rs37;
	ld.global.u8 	%rs38, [%rd37+28672];
	add.s16 	%rs39, %rs38, 1;
	cvt.s16.s8 	%rs40, %rs39;
	setp.gt.s16 	%p10, %rs40, 100;
	add.s16 	%rs41, %rs38, -4;
	selp.b16 	%rs42, %rs41, %rs39, %p10;
	st.global.u8 	[%rd37+28672], %rs42;
	add.s64 	%rd56, %rd56, 32768;
	add.s64 	%rd54, %rd54, -8;
	setp.ne.s64 	%p11, %rd54, 0;
	@%p11 bra 	$L__BB1_3;
$L__BB1_4:
	setp.eq.s64 	%p12, %rd4, 0;
	@%p12 bra 	$L__BB1_13;
	setp.lt.u64 	%p13, %rd4, 4;
	@%p13 bra 	$L__BB1_7;
	add.s64 	%rd38, %rd1, %rd56;
	ld.global.u8 	%rs43, [%rd38];
	add.s16 	%rs44, %rs43, 1;
	cvt.s16.s8 	%rs45, %rs44;
	setp.gt.s16 	%p14, %rs45, 100;
	add.s16 	%rs46, %rs43, -4;
	selp.b16 	%rs47, %rs46, %rs44, %p14;
	st.global.u8 	[%rd38], %rs47;
	ld.global.u8 	%rs48, [%rd38+4096];
	add.s16 	%rs49, %rs48, 1;
	cvt.s16.s8 	%rs50, %rs49;
	setp.gt.s16 	%p15, %rs50, 100;
	add.s16 	%rs51, %rs48, -4;
	selp.b16 	%rs52, %rs51, %rs49, %p15;
	st.global.u8 	[%rd38+4096], %rs52;
	ld.global.u8 	%rs53, [%rd38+8192];
	add.s16 	%rs54, %rs53, 1;
	cvt.s16.s8 	%rs55, %rs54;
	setp.gt.s16 	%p16, %rs55, 100;
	add.s16 	%rs56, %rs53, -4;
	selp.b16 	%rs57, %rs56, %rs54, %p16;
	st.global.u8 	[%rd38+8192], %rs57;
	ld.global.u8 	%rs58, [%rd38+12288];
	add.s16 	%rs59, %rs58, 1;
	cvt.s16.s8 	%rs60, %rs59;
	setp.gt.s16 	%p17, %rs60, 100;
	add.s16 	%rs61, %rs58, -4;
	selp.b16 	%rs62, %rs61, %rs59, %p17;
	st.global.u8 	[%rd38+12288], %rs62;
	add.s64 	%rd56, %rd56, 16384;
$L__BB1_7:
	and.b64  	%rd39, %rd3, 3;
	setp.eq.s64 	%p18, %rd39, 0;
	@%p18 bra 	$L__BB1_13;
	setp.eq.s64 	%p19, %rd39, 1;
	@%p19 bra 	$L__BB1_10;
	add.s64 	%rd40, %rd1, %rd56;
	ld.global.u8 	%rs63, [%rd40];
	add.s16 	%rs64, %rs63, 1;
	cvt.s16.s8 	%rs65, %rs64;
	setp.gt.s16 	%p20, %rs65, 100;
	add.s16 	%rs66, %rs63, -4;
	selp.b16 	%rs67, %rs66, %rs64, %p20;
	st.global.u8 	[%rd40], %rs67;
	ld.global.u8 	%rs68, [%rd40+4096];
	add.s16 	%rs69, %rs68, 1;
	cvt.s16.s8 	%rs70, %rs69;
	setp.gt.s16 	%p21, %rs70, 100;
	add.s16 	%rs71, %rs68, -4;
	selp.b16 	%rs72, %rs71, %rs69, %p21;
	st.global.u8 	[%rd40+4096], %rs72;
	add.s64 	%rd56, %rd56, 8192;
$L__BB1_10:
	and.b64  	%rd41, %rd2, 4096;
	setp.ne.s64 	%p22, %rd41, 0;
	@%p22 bra 	$L__BB1_13;
	add.s64 	%rd15, %rd1, %rd56;
	ld.global.u8 	%rs1, [%rd15];
	add.s16 	%rs73, %rs1, 1;
	cvt.s16.s8 	%rs74, %rs73;
	st.global.u8 	[%rd15], %rs73;
	setp.lt.s16 	%p23, %rs74, 101;
	@%p23 bra 	$L__BB1_13;
	add.s16 	%rs75, %rs1, -4;
	st.global.u8 	[%rd15], %rs75;
$L__BB1_13:
	setp.eq.s64 	%p24, %rd31, 0;
	// begin inline asm
	mov.u64 	%rd42, %clock64;
	// end inline asm
	@%p24 bra 	$L__BB1_26;
	add.s64 	%rd17, %rd31, -1;
	shr.u64 	%rd44, %rd17, 12;
	add.s64 	%rd18, %rd44, 1;
	and.b64  	%rd19, %rd18, 7;
	setp.lt.u64 	%p25, %rd31, 28673;
	mov.b64 	%rd61, 0;
	@%p25 bra 	$L__BB1_17;
	and.b64  	%rd59, %rd18, 9007199254740984;
	mov.b64 	%rd61, 0;
$L__BB1_16:
	.pragma "nounroll";
	add.s64 	%rd46, %rd1, %rd61;
	ld.global.u8 	%rs76, [%rd46];
	add.s16 	%rs77, %rs76, 1;
	cvt.s16.s8 	%rs78, %rs77;
	setp.gt.s16 	%p26, %rs78, 100;
	add.s16 	%rs79, %rs76, -4;
	selp.b16 	%rs80, %rs79, %rs77, %p26;
	st.global.u8 	[%rd46], %rs80;
	ld.global.u8 	%rs81, [%rd46+4096];
	add.s16 	%rs82, %rs81, 1;
	cvt.s16.s8 	%rs83, %rs82;
	setp.gt.s16 	%p27, %rs83, 100;
	add.s16 	%rs84, %rs81, -4;
	selp.b16 	%rs85, %rs84, %rs82, %p27;
	st.global.u8 	[%rd46+4096], %rs85;
	ld.global.u8 	%rs86, [%rd46+8192];
	add.s16 	%rs87, %rs86, 1;
	cvt.s16.s8 	%rs88, %rs87;
	setp.gt.s16 	%p28, %rs88, 100;
	add.s16 	%rs89, %rs86, -4;
	selp.b16 	%rs90, %rs89, %rs87, %p28;
	st.global.u8 	[%rd46+8192], %rs90;
	ld.global.u8 	%rs91, [%rd46+12288];
	add.s16 	%rs92, %rs91, 1;
	cvt.s16.s8 	%rs93, %rs92;
	setp.gt.s16 	%p29, %rs93, 100;
	add.s16 	%rs94, %rs91, -4;
	selp.b16 	%rs95, %rs94, %rs92, %p29;
	st.global.u8 	[%rd46+12288], %rs95;
	ld.global.u8 	%rs96, [%rd46+16384];
	add.s16 	%rs97, %rs96, 1;
	cvt.s16.s8 	%rs98, %rs97;
	setp.gt.s16 	%p30, %rs98, 100;
	add.s16 	%rs99, %rs96, -4;
	selp.b16 	%rs100, %rs99, %rs97, %p30;
	st.global.u8 	[%rd46+16384], %rs100;
	ld.global.u8 	%rs101, [%rd46+20480];
	add.s16 	%rs102, %rs101, 1;
	cvt.s16.s8 	%rs103, %rs102;
	setp.gt.s16 	%p31, %rs103, 100;
	add.s16 	%rs104, %rs101, -4;
	selp.b16 	%rs105, %rs104, %rs102, %p31;
	st.global.u8 	[%rd46+20480], %rs105;
	ld.global.u8 	%rs106, [%rd46+24576];
	add.s16 	%rs107, %rs106, 1;
	cvt.s16.s8 	%rs108, %rs107;
	setp.gt.s16 	%p32, %rs108, 100;
	add.s16 	%rs109, %rs106, -4;
	selp.b16 	%rs110, %rs109, %rs107, %p32;
	st.global.u8 	[%rd46+24576], %rs110;
	ld.global.u8 	%rs111, [%rd46+28672];
	add.s16 	%rs112, %rs111, 1;
	cvt.s16.s8 	%rs113, %rs112;
	setp.gt.s16 	%p33, %rs113, 100;
	add.s16 	%rs114, %rs111, -4;
	selp.b16 	%rs115, %rs114, %rs112, %p33;
	st.global.u8 	[%rd46+28672], %rs115;
	add.s64 	%rd61, %rd61, 32768;
	add.s64 	%rd59, %rd59, -8;
	setp.ne.s64 	%p34, %rd59, 0;
	@%p34 bra 	$L__BB1_16;
$L__BB1_17:
	setp.eq.s64 	%p35, %rd19, 0;
	@%p35 bra 	$L__BB1_26;
	setp.lt.u64 	%p36, %rd19, 4;
	@%p36 bra 	$L__BB1_20;
	add.s64 	%rd47, %rd1, %rd61;
	ld.global.u8 	%rs116, [%rd47];
	add.s16 	%rs117, %rs116, 1;
	cvt.s16.s8 	%rs118, %rs117;
	setp.gt.s16 	%p37, %rs118, 100;
	add.s16 	%rs119, %rs116, -4;
	selp.b16 	%rs120, %rs119, %rs117, %p37;
	st.global.u8 	[%rd47], %rs120;
	ld.global.u8 	%rs121, [%rd47+4096];
	add.s16 	%rs122, %rs121, 1;
	cvt.s16.s8 	%rs123, %rs122;
	setp.gt.s16 	%p38, %rs123, 100;
	add.s16 	%rs124, %rs121, -4;
	selp.b16 	%rs125, %rs124, %rs122, %p38;
	st.global.u8 	[%rd47+4096], %rs125;
	ld.global.u8 	%rs126, [%rd47+8192];
	add.s16 	%rs127, %rs126, 1;
	cvt.s16.s8 	%rs128, %rs127;
	setp.gt.s16 	%p39, %rs128, 100;
	add.s16 	%rs129, %rs126, -4;
	selp.b16 	%rs130, %rs129, %rs127, %p39;
	st.global.u8 	[%rd47+8192], %rs130;
	ld.global.u8 	%rs131, [%rd47+12288];
	add.s16 	%rs132, %rs131, 1;
	cvt.s16.s8 	%rs133, %rs132;
	setp.gt.s16 	%p40, %rs133, 100;
	add.s16 	%rs134, %rs131, -4;
	selp.b16 	%rs135, %rs134, %rs132, %p40;
	st.global.u8 	[%rd47+12288], %rs135;
	add.s64 	%rd61, %rd61, 16384;
$L__BB1_20:
	and.b64  	%rd48, %rd18, 3;
	setp.eq.s64 	%p41, %rd48, 0;
	@%p41 bra 	$L__BB1_26;
	setp.eq.s64 	%p42, %rd48, 1;
	@%p42 bra 	$L__BB1_23;
	add.s64 	%rd49, %rd1, %rd61;
	ld.global.u8 	%rs136, [%rd49];
	add.s16 	%rs137, %rs136, 1;
	cvt.s16.s8 	%rs138, %rs137;
	setp.gt.s16 	%p43, %rs138, 100;
	add.s16 	%rs139, %rs136, -4;
	selp.b16 	%rs140, %rs139, %rs137, %p43;
	st.global.u8 	[%rd49], %rs140;
	ld.global.u8 	%rs141, [%rd49+4096];
	add.s16 	%rs142, %rs141, 1;
	cvt.s16.s8 	%rs143, %rs142;
	setp.gt.s16 	%p44, %rs143, 100;
	add.s16 	%rs144, %rs141, -4;
	selp.b16 	%rs145, %rs144, %rs142, %p44;
	st.global.u8 	[%rd49+4096], %rs145;
	add.s64 	%rd61, %rd61, 8192;
$L__BB1_23:
	and.b64  	%rd50, %rd17, 4096;
	setp.ne.s64 	%p45, %rd50, 0;
	@%p45 bra 	$L__BB1_26;
	add.s64 	%rd30, %rd1, %rd61;
	ld.global.u8 	%rs2, [%rd30];
	add.s16 	%rs146, %rs2, 1;
	cvt.s16.s8 	%rs147, %rs146;
	st.global.u8 	[%rd30], %rs146;
	setp.lt.s16 	%p46, %rs147, 101;
	@%p46 bra 	$L__BB1_26;
	add.s16 	%rs148, %rs2, -4;
	st.global.u8 	[%rd30], %rs148;
$L__BB1_26:
	cvta.to.global.u64 	%rd52, %rd32;
	// begin inline asm
	mov.u64 	%rd51, %clock64;
	// end inline asm
	sub.s64 	%rd53, %rd51, %rd42;
	st.global.u64 	[%rd52], %rd53;
	ret;

}
	// .globl	_Z7kernel2PcmmPm
.visible .entry _Z7kernel2PcmmPm(
	.param .u64 .ptr .align 1 _Z7kernel2PcmmPm_param_0,
	.param .u64 _Z7kernel2PcmmPm_param_1,
	.param .u64 _Z7kernel2PcmmPm_param_2,
	.param .u64 .ptr .align 1 _Z7kernel2PcmmPm_param_3
)
{
	.reg .pred 	%p<48>;
	.reg .b16 	%rs<149>;
	.reg .b64 	%rd<70>;

	ld.param.u64 	%rd37, [_Z7kernel2PcmmPm_param_0];
	ld.param.u64 	%rd35, [_Z7kernel2PcmmPm_param_1];
	ld.param.u64 	%rd36, [_Z7kernel2PcmmPm_param_3];
	cvta.to.global.u64 	%rd1, %rd37;
	setp.eq.s64 	%p1, %rd35, 0;
	@%p1 bra 	$L__BB2_15;
	add.s64 	%rd39, %rd35, -1;
	shr.u64 	%rd40, %rd39, 12;
	add.s64 	%rd41, %rd40, 1;
	and.b64  	%rd2, %rd41, 7;
	add.s64 	%rd3, %rd2, -1;
	and.b64  	%rd4, %rd41, 9007199254740984;
	and.b64  	%rd5, %rd41, 3;
	and.b64  	%rd6, %rd39, 12288;
	and.b64  	%rd7, %rd39, 4096;
	mov.b64 	%rd59, 0;
$L__BB2_2:
	setp.lt.u64 	%p2, %rd35, 28673;
	mov.b64 	%rd62, 0;
	@%p2 bra 	$L__BB2_5;
	mov.b64 	%rd62, 0;
	mov.u64 	%rd60, %rd4;
$L__BB2_4:
	.pragma "nounroll";
	add.s64 	%rd44, %rd1, %rd62;
	ld.global.u8 	%rs3, [%rd44];
	add.s16 	%rs4, %rs3, 1;
	cvt.s16.s8 	%rs5, %rs4;
	setp.gt.s16 	%p3, %rs5, 100;
	add.s16 	%rs6, %rs3, -4;
	selp.b16 	%rs7, %rs6, %rs4, %p3;
	st.global.u8 	[%rd44], %rs7;
	ld.global.u8 	%rs8, [%rd44+4096];
	add.s16 	%rs9, %rs8, 1;
	cvt.s16.s8 	%rs10, %rs9;
	setp.gt.s16 	%p4, %rs10, 100;
	add.s16 	%rs11, %rs8, -4;
	selp.b16 	%rs12, %rs11, %rs9, %p4;
	st.global.u8 	[%rd44+4096], %rs12;
	ld.global.u8 	%rs13, [%rd44+8192];
	add.s16 	%rs14, %rs13, 1;
	cvt.s16.s8 	%rs15, %rs14;
	setp.gt.s16 	%p5, %rs15, 100;
	add.s16 	%rs16, %rs13, -4;
	selp.b16 	%rs17, %rs16, %rs14, %p5;
	st.global.u8 	[%rd44+8192], %rs17;
	ld.global.u8 	%rs18, [%rd44+12288];
	add.s16 	%rs19, %rs18, 1;
	cvt.s16.s8 	%rs20, %rs19;
	setp.gt.s16 	%p6, %rs20, 100;
	add.s16 	%rs21, %rs18, -4;
	selp.b16 	%rs22, %rs21, %rs19, %p6;
	st.global.u8 	[%rd44+12288], %rs22;
	ld.global.u8 	%rs23, [%rd44+16384];
	add.s16 	%rs24, %rs23, 1;
	cvt.s16.s8 	%rs25, %rs24;
	setp.gt.s16 	%p7, %rs25, 100;
	add.s16 	%rs26, %rs23, -4;
	selp.b16 	%rs27, %rs26, %rs24, %p7;
	st.global.u8 	[%rd44+16384], %rs27;
	ld.global.u8 	%rs28, [%rd44+20480];
	add.s16 	%rs29, %rs28, 1;
	cvt.s16.s8 	%rs30, %rs29;
	setp.gt.s16 	%p8, %rs30, 100;
	add.s16 	%rs31, %rs28, -4;
	selp.b16 	%rs32, %rs31, %rs29, %p8;
	st.global.u8 	[%rd44+20480], %rs32;
	ld.global.u8 	%rs33, [%rd44+24576];
	add.s16 	%rs34, %rs33, 1;
	cvt.s16.s8 	%rs35, %rs34;
	setp.gt.s16 	%p9, %rs35, 100;
	add.s16 	%rs36, %rs33, -4;
	selp.b16 	%rs37, %rs36, %rs34, %p9;
	st.global.u8 	[%rd44+24576], %rs37;
	ld.global.u8 	%rs38, [%rd44+28672];
	add.s16 	%rs39, %rs38, 1;
	cvt.s16.s8 	%rs40, %rs39;
	setp.gt.s16 	%p10, %rs40, 100;
	add.s16 	%rs41, %rs38, -4;
	selp.b16 	%rs42, %rs41, %rs39, %p10;
	st.global.u8 	[%rd44+28672], %rs42;
	add.s64 	%rd62, %rd62, 32768;
	add.s64 	%rd60, %rd60, -8;
	setp.ne.s64 	%p11, %rd60, 0;
	@%p11 bra 	$L__BB2_4;
$L__BB2_5:
	setp.eq.s64 	%p12, %rd2, 0;
	@%p12 bra 	$L__BB2_14;
	setp.lt.u64 	%p13, %rd3, 3;
	@%p13 bra 	$L__BB2_8;
	add.s64 	%rd45, %rd1, %rd62;
	ld.global.u8 	%rs43, [%rd45];
	add.s16 	%rs44, %rs43, 1;
	cvt.s16.s8 	%rs45, %rs44;
	setp.gt.s16 	%p14, %rs45, 100;
	add.s16 	%rs46, %rs43, -4;
	selp.b16 	%rs47, %rs46, %rs44, %p14;
	st.global.u8 	[%rd45], %rs47;
	ld.global.u8 	%rs48, [%rd45+4096];
	add.s16 	%rs49, %rs48, 1;
	cvt.s16.s8 	%rs50, %rs49;
	setp.gt.s16 	%p15, %rs50, 100;
	add.s16 	%rs51, %rs48, -4;
	selp.b16 	%rs52, %rs51, %rs49, %p15;
	st.global.u8 	[%rd45+4096], %rs52;
	ld.global.u8 	%rs53, [%rd45+8192];
	add.s16 	%rs54, %rs53, 1;
	cvt.s16.s8 	%rs55, %rs54;
	setp.gt.s16 	%p16, %rs55, 100;
	add.s16 	%rs56, %rs53, -4;
	selp.b16 	%rs57, %rs56, %rs54, %p16;
	st.global.u8 	[%rd45+8192], %rs57;
	ld.global.u8 	%rs58, [%rd45+12288];
	add.s16 	%rs59, %rs58, 1;
	cvt.s16.s8 	%rs60, %rs59;
	setp.gt.s16 	%p17, %rs60, 100;
	add.s16 	%rs61, %rs58, -4;
	selp.b16 	%rs62, %rs61, %rs59, %p17;
	st.global.u8 	[%rd45+12288], %rs62;
	add.s64 	%rd62, %rd62, 16384;
$L__BB2_8:
	setp.eq.s64 	%p18, %rd5, 0;
	@%p18 bra 	$L__BB2_14;
	setp.eq.s64 	%p19, %rd6, 0;
	@%p19 bra 	$L__BB2_11;
	add.s64 	%rd46, %rd1, %rd62;
	ld.global.u8 	%rs63, [%rd46];
	add.s16 	%rs64, %rs63, 1;
	cvt.s16.s8 	%rs65, %rs64;
	setp.gt.s16 	%p20, %rs65, 100;
	add.s16 	%rs66, %rs63, -4;
	selp.b16 	%rs67, %rs66, %rs64, %p20;
	st.global.u8 	[%rd46], %rs67;
	ld.global.u8 	%rs68, [%rd46+4096];
	add.s16 	%rs69, %rs68, 1;
	cvt.s16.s8 	%rs70, %rs69;
	setp.gt.s16 	%p21, %rs70, 100;
	add.s16 	%rs71, %rs68, -4;
	selp.b16 	%rs72, %rs71, %rs69, %p21;
	st.global.u8 	[%rd46+4096], %rs72;
	add.s64 	%rd62, %rd62, 8192;
$L__BB2_11:
	setp.ne.s64 	%p22, %rd7, 0;
	@%p22 bra 	$L__BB2_14;
	add.s64 	%rd18, %rd1, %rd62;
	ld.global.u8 	%rs1, [%rd18];
	add.s16 	%rs73, %rs1, 1;
	cvt.s16.s8 	%rs74, %rs73;
	st.global.u8 	[%rd18], %rs73;
	setp.lt.s16 	%p23, %rs74, 101;
	@%p23 bra 	$L__BB2_14;
	add.s16 	%rs75, %rs1, -4;
	st.global.u8 	[%rd18], %rs75;
$L__BB2_14:
	add.s64 	%rd59, %rd59, 1;
	setp.ne.s64 	%p24, %rd59, 300;
	@%p24 bra 	$L__BB2_2;
$L__BB2_15:
	setp.eq.s64 	%p25, %rd35, 0;
	// begin inline asm
	mov.u64 	%rd47, %clock64;
	// end inline asm
	@%p25 bra 	$L__BB2_28;
	add.s64 	%rd21, %rd35, -1;
	shr.u64 	%rd49, %rd21, 12;
	add.s64 	%rd22, %rd49, 1;
	and.b64  	%rd23, %rd22, 7;
	setp.lt.u64 	%p26, %rd35, 28673;
	mov.b64 	%rd67, 0;
	@%p26 bra 	$L__BB2_19;
	and.b64  	%rd65, %rd22, 9007199254740984;
	mov.b64 	%rd67, 0;
$L__BB2_18:
	.pragma "nounroll";
	add.s64 	%rd51, %rd1, %rd67;
	ld.global.u8 	%rs76, [%rd51];
	add.s16 	%rs77, %rs76, 1;
	cvt.s16.s8 	%rs78, %rs77;
	setp.gt.s16 	%p27, %rs78, 100;
	add.s16 	%rs79, %rs76, -4;
	selp.b16 	%rs80, %rs79, %rs77, %p27;
	st.global.u8 	[%rd51], %rs80;
	ld.global.u8 	%rs81, [%rd51+4096];
	add.s16 	%rs82, %rs81, 1;
	cvt.s16.s8 	%rs83, %rs82;
	setp.gt.s16 	%p28, %rs83, 100;
	add.s16 	%rs84, %rs81, -4;
	selp.b16 	%rs85, %rs84, %rs82, %p28;
	st.global.u8 	[%rd51+4096], %rs85;
	ld.global.u8 	%rs86, [%rd51+8192];
	add.s16 	%rs87, %rs86, 1;
	cvt.s16.s8 	%rs88, %rs87;
	setp.gt.s16 	%p29, %rs88, 100;
	add.s16 	%rs89, %rs86, -4;
	selp.b16 	%rs90, %rs89, %rs87, %p29;
	st.global.u8 	[%rd51+8192], %rs90;
	ld.global.u8 	%rs91, [%rd51+12288];
	add.s16 	%rs92, %rs91, 1;
	cvt.s16.s8 	%rs93, %rs92;
	setp.gt.s16 	%p30, %rs93, 100;
	add.s16 	%rs94, %rs91, -4;
	selp.b16 	%rs95, %rs94, %rs92, %p30;
	st.global.u8 	[%rd51+12288], %rs95;
	ld.global.u8 	%rs96, [%rd51+16384];
	add.s16 	%rs97, %rs96, 1;
	cvt.s16.s8 	%rs98, %rs97;
	setp.gt.s16 	%p31, %rs98, 100;
	add.s16 	%rs99, %rs96, -4;
	selp.b16 	%rs100, %rs99, %rs97, %p31;
	st.global.u8 	[%rd51+16384], %rs100;
	ld.global.u8 	%rs101, [%rd51+20480];
	add.s16 	%rs102, %rs101, 1;
	cvt.s16.s8 	%rs103, %rs102;
	setp.gt.s16 	%p32, %rs103, 100;
	add.s16 	%rs104, %rs101, -4;
	selp.b16 	%rs105, %rs104, %rs102, %p32;
	st.global.u8 	[%rd51+20480], %rs105;
	ld.global.u8 	%rs106, [%rd51+24576];
	add.s16 	%rs107, %rs106, 1;
	cvt.s16.s8 	%rs108, %rs107;
	setp.gt.s16 	%p33, %rs108, 100;
	add.s16 	%rs109, %rs106, -4;
	selp.b16 	%rs110, %rs109, %rs107, %p33;
	st.global.u8 	[%rd51+24576], %rs110;
	ld.global.u8 	%rs111, [%rd51+28672];
	add.s16 	%rs112, %rs111, 1;
	cvt.s16.s8 	%rs113, %rs112;
	setp.gt.s16 	%p34, %rs113, 100;
	add.s16 	%rs114, %rs111, -4;
	selp.b16 	%rs115, %rs114, %rs112, %p34;
	st.global.u8 	[%rd51+28672], %rs115;
	add.s64 	%rd67, %rd67, 32768;
	add.s64 	%rd65, %rd65, -8;
	setp.ne.s64 	%p35, %rd65, 0;
	@%p35 bra 	$L__BB2_18;
$L__BB2_19:
	setp.eq.s64 	%p36, %rd23, 0;
	@%p36 bra 	$L__BB2_28;
	setp.lt.u64 	%p37, %rd23, 4;
	@%p37 bra 	$L__BB2_22;
	add.s64 	%rd52, %rd1, %rd67;
	ld.global.u8 	%rs116, [%rd52];
	add.s16 	%rs117, %rs116, 1;
	cvt.s16.s8 	%rs118, %rs117;
	setp.gt.s16 	%p38, %rs118, 100;
	add.s16 	%rs119, %rs116, -4;
	selp.b16 	%rs120, %rs119, %rs117, %p38;
	st.global.u8 	[%rd52], %rs120;
	ld.global.u8 	%rs121, [%rd52+4096];
	add.s16 	%rs122, %rs121, 1;
	cvt.s16.s8 	%rs123, %rs122;
	setp.gt.s16 	%p39, %rs123, 100;
	add.s16 	%rs124, %rs121, -4;
	selp.b16 	%rs125, %rs124, %rs122, %p39;
	st.global.u8 	[%rd52+4096], %rs125;
	ld.global.u8 	%rs126, [%rd52+8192];
	add.s16 	%rs127, %rs126, 1;
	cvt.s16.s8 	%rs128, %rs127;
	setp.gt.s16 	%p40, %rs128, 100;
	add.s16 	%rs129, %rs126, -4;
	selp.b16 	%rs130, %rs129, %rs127, %p40;
	st.global.u8 	[%rd52+8192], %rs130;
	ld.global.u8 	%rs131, [%rd52+12288];
	add.s16 	%rs132, %rs131, 1;
	cvt.s16.s8 	%rs133, %rs132;
	setp.gt.s16 	%p41, %rs133, 100;
	add.s16 	%rs134, %rs131, -4;
	selp.b16 	%rs135, %rs134, %rs132, %p41;
	st.global.u8 	[%rd52+12288], %rs135;
	add.s64 	%rd67, %rd67, 16384;
$L__BB2_22:
	and.b64  	%rd53, %rd22, 3;
	setp.eq.s64 	%p42, %rd53, 0;
	@%p42 bra 	$L__BB2_28;
	setp.eq.s64 	%p43, %rd53, 1;
	@%p43 bra 	$L__BB2_25;
	add.s64 	%rd54, %rd1, %rd67;
	ld.global.u8 	%rs136, [%rd54];
	add.s16 	%rs137, %rs136, 1;
	cvt.s16.s8 	%rs138, %rs137;
	setp.gt.s16 	%p44, %rs138, 100;
	add.s16 	%rs139, %rs136, -4;
	selp.b16 	%rs140, %rs139, %rs137, %p44;
	st.global.u8 	[%rd54], %rs140;
	ld.global.u8 	%rs141, [%rd54+4096];
	add.s16 	%rs142, %rs141, 1;
	cvt.s16.s8 	%rs143, %rs142;
	setp.gt.s16 	%p45, %rs143, 100;
	add.s16 	%rs144, %rs141, -4;
	selp.b16 	%rs145, %rs144, %rs142, %p45;
	st.global.u8 	[%rd54+4096], %rs145;
	add.s64 	%rd67, %rd67, 8192;
$L__BB2_25:
	and.b64  	%rd55, %rd21, 4096;
	setp.ne.s64 	%p46, %rd55, 0;
	@%p46 bra 	$L__BB2_28;
	add.s64 	%rd34, %rd1, %rd67;
	ld.global.u8 	%rs2, [%rd34];
	add.s16 	%rs146, %rs2, 1;
	cvt.s16.s8 	%rs147, %rs146;
	st.global.u8 	[%rd34], %rs146;
	setp.lt.s16 	%p47, %rs147, 101;
	@%p47 bra 	$L__BB2_28;
	add.s16 	%rs148, %rs2, -4;
	st.global.u8 	[%rd34], %rs148;
$L__BB2_28:
	cvta.to.global.u64 	%rd57, %rd36;
	// begin inline asm
	mov.u64 	%rd56, %clock64;
	// end inline asm
	sub.s64 	%rd58, %rd56, %rd47;
	st.global.u64 	[%rd57], %rd58;
	ret;

}


// ===== COMPILED SASS (sm_100) =====

	.target	sm_100

	.elftype	@"ET_EXEC"


//--------------------- .note.nv.tkinfo           --------------------------
	.section	.note.nv.tkinfo,"",@"SHT_NOTE"
	.sectionflags	@"SHF_NOTE_NV_TKINFO"
	.tkinfo
        /*0018*/ 	.word	0x00000002
        /*0030*/ 	.string	""
        /*0030*/ 	.string	"ptxas"
        /*0030*/ 	.string	"Cuda compilation tools, release 13.0, V13.0.88"
        /*0030*/ 	.string	"Build cuda_13.0.r13.0/compiler.36424714_0"
        /*0030*/ 	.string	"-arch sm_100 -m 64 "



//--------------------- .note.nv.cuinfo           --------------------------
	.section	.note.nv.cuinfo,"",@"SHT_NOTE"
	.sectionflags	@"SHF_NOTE_NV_CUINFO"
        /*0018*/ 	.short	0x0002
        /*001a*/ 	.short	0x0064
        /*001c*/ 	.short	0x0082
	.zero		2


//--------------------- .nv.info                  --------------------------
	.section	.nv.info,"",@"SHT_CUDA_INFO"
	.align	4


	//----- nvinfo : EIATTR_REGCOUNT
	.align		4
        /*0000*/ 	.byte	0x04, 0x2f
        /*0002*/ 	.short	(.L_1 - .L_0)
	.align		4
.L_0:
        /*0004*/ 	.word	index@(_Z7kernel0PcmmPm)
        /*0008*/ 	.word	0x0000001c


	//----- nvinfo : EIATTR_FRAME_SIZE
	.align		4
.L_1:
        /*000c*/ 	.byte	0x04, 0x11
        /*000e*/ 	.short	(.L_3 - .L_2)
	.align		4
.L_2:
        /*0010*/ 	.word	index@(_Z7kernel0PcmmPm)
        /*0014*/ 	.word	0x00000000


	//----- nvinfo : EIATTR_REGCOUNT
	.align		4
.L_3:
        /*0018*/ 	.byte	0x04, 0x2f
        /*001a*/ 	.short	(.L_5 - .L_4)
	.align		4
.L_4:
        /*001c*/ 	.word	index@(_Z7kernel1PcmmPm)
        /*0020*/ 	.word	0x0000001c


	//----- nvinfo : EIATTR_FRAME_SIZE
	.align		4
.L_5:
        /*0024*/ 	.byte	0x04, 0x11
        /*0026*/ 	.short	(.L_7 - .L_6)
	.align		4
.L_6:
        /*0028*/ 	.word	index@(_Z7kernel1PcmmPm)
        /*002c*/ 	.word	0x00000000


	//----- nvinfo : EIATTR_REGCOUNT
	.align		4
.L_7:
        /*0030*/ 	.byte	0x04, 0x2f
        /*0032*/ 	.short	(.L_9 - .L_8)
	.align		4
.L_8:
        /*0034*/ 	.word	index@(_Z7kernel2PcmmPm)
        /*0038*/ 	.word	0x0000001c


	//----- nvinfo : EIATTR_FRAME_SIZE
	.align		4
.L_9:
        /*003c*/ 	.byte	0x04, 0x11
        /*003e*/ 	.short	(.L_11 - .L_10)
	.align		4
.L_10:
        /*0040*/ 	.word	index@(_Z7kernel2PcmmPm)
        /*0044*/ 	.word	0x00000000


	//----- nvinfo : EIATTR_MIN_STACK_SIZE
	.align		4
.L_11:
        /*0048*/ 	.byte	0x04, 0x12
        /*004a*/ 	.short	(.L_13 - .L_12)
	.align		4
.L_12:
        /*004c*/ 	.word	index@(_Z7kernel2PcmmPm)
        /*0050*/ 	.word	0x00000000


	//----- nvinfo : EIATTR_MIN_STACK_SIZE
	.align		4
.L_13:
        /*0054*/ 	.byte	0x04, 0x12
        /*0056*/ 	.short	(.L_15 - .L_14)
	.align		4
.L_14:
        /*0058*/ 	.word	index@(_Z7kernel1PcmmPm)
        /*005c*/ 	.word	0x00000000


	//----- nvinfo : EIATTR_MIN_STACK_SIZE
	.align		4
.L_15:
        /*0060*/ 	.byte	0x04, 0x12
        /*0062*/ 	.short	(.L_17 - .L_16)
	.align		4
.L_16:
        /*0064*/ 	.word	index@(_Z7kernel0PcmmPm)
        /*0068*/ 	.word	0x00000000
.L_17:


//--------------------- .nv.compat                --------------------------
	.section	.nv.compat,"",@"SHT_CUDA_COMPAT_INFO"
	.align	4
        /*0000*/ 	.byte	0x02, 0x09, 0x00, 0x00, 0x02, 0x02, 0x01, 0x00, 0x02, 0x05, 0x05, 0x00, 0x03, 0x07, 0x01, 0x01
        /*0010*/ 	.byte	0x02, 0x03, 0x00, 0x00, 0x02, 0x06, 0x01, 0x00, 0x04, 0x0b, 0x08, 0x00, 0x09, 0x00, 0x00, 0x00
        /*0020*/ 	.byte	0x00, 0x00, 0x00, 0x00


//--------------------- .nv.info._Z7kernel2PcmmPm --------------------------
	.section	.nv.info._Z7kernel2PcmmPm,"",@"SHT_CUDA_INFO"
	.sectionflags	@""
	.align	4


	//----- nvinfo : EIATTR_CUDA_API_VERSION
	.align		4
        /*0000*/ 	.byte	0x04, 0x37
        /*0002*/ 	.short	(.L_19 - .L_18)
.L_18:
        /*0004*/ 	.word	0x00000082


	//----- nvinfo : EIATTR_KPARAM_INFO
	.align		4
.L_19:
        /*0008*/ 	.byte	0x04, 0x17
        /*000a*/ 	.short	(.L_21 - .L_20)
.L_20:
        /*000c*/ 	.word	0x00000000
        /*0010*/ 	.short	0x0003
        /*0012*/ 	.short	0x0018
        /*0014*/ 	.byte	0x00, 0xf5, 0x21, 0x00


	//----- nvinfo : EIATTR_KPARAM_INFO
	.align		4
.L_21:
        /*0018*/ 	.byte	0x04, 0x17
        /*001a*/ 	.short	(.L_23 - .L_22)
.L_22:
        /*001c*/ 	.word	0x00000000
        /*0020*/ 	.short	0x0002
        /*0022*/ 	.short	0x0010
        /*0024*/ 	.byte	0x00, 0xf0, 0x21, 0x00


	//----- nvinfo : EIATTR_KPARAM_INFO
	.align		4
.L_23:
        /*0028*/ 	.byte	0x04, 0x17
        /*002a*/ 	.short	(.L_25 - .L_24)
.L_24:
        /*002c*/ 	.word	0x00000000
        /*0030*/ 	.short	0x0001
        /*0032*/ 	.short	0x0008
        /*0034*/ 	.byte	0x00, 0xf0, 0x21, 0x00


	//----- nvinfo : EIATTR_KPARAM_INFO
	.align		4
.L_25:
        /*0038*/ 	.byte	0x04, 0x17
        /*003a*/ 	.short	(.L_27 - .L_26)
.L_26:
        /*003c*/ 	.word	0x00000000
        /*0040*/ 	.short	0x0000
        /*0042*/ 	.short	0x0000
        /*0044*/ 	.byte	0x00, 0xf5, 0x21, 0x00


	//----- nvinfo : EIATTR_SPARSE_MMA_MASK
	.align		4
.L_27:
        /*0048*/ 	.byte	0x03, 0x50
        /*004a*/ 	.short	0x0000


	//----- nvinfo : EIATTR_MAXREG_COUNT
	.align		4
        /*004c*/ 	.byte	0x03, 0x1b
        /*004e*/ 	.short	0x00ff


	//----- nvinfo : EIATTR_MERCURY_ISA_VERSION
	.align		4
        /*0050*/ 	.byte	0x03, 0x5f
        /*0052*/ 	.short	0x0101


	//----- nvinfo : EIATTR_VRC_CTA_INIT_COUNT
	.align		4
        /*0054*/ 	.byte	0x02, 0x4a
	.zero		1
	.zero		1


	//----- nvinfo : EIATTR_EXIT_INSTR_OFFSETS
	.align		4
        /*0058*/ 	.byte	0x04, 0x1c
        /*005a*/ 	.short	(.L_29 - .L_28)


	//   ....[0]....
.L_28:
        /*005c*/ 	.word	0x000014a0


	//----- nvinfo : EIATTR_CBANK_PARAM_SIZE
	.align		4
.L_29:
        /*0060*/ 	.byte	0x03, 0x19
        /*0062*/ 	.short	0x0020


	//----- nvinfo : EIATTR_PARAM_CBANK
	.align		4
        /*0064*/ 	.byte	0x04, 0x0a
        /*0066*/ 	.short	(.L_31 - .L_30)
	.align		4
.L_30:
        /*0068*/ 	.word	index@(.nv.constant0._Z7kernel2PcmmPm)
        /*006c*/ 	.short	0x0380
        /*006e*/ 	.short	0x0020


	//----- nvinfo : EIATTR_SW_WAR
	.align		4
.L_31:
        /*0070*/ 	.byte	0x04, 0x36
        /*0072*/ 	.short	(.L_33 - .L_32)
.L_32:
        /*0074*/ 	.word	0x00000008
.L_33:


//--------------------- .nv.info._Z7kernel1PcmmPm --------------------------
	.section	.nv.info._Z7kernel1PcmmPm,"",@"SHT_CUDA_INFO"
	.sectionflags	@""
	.align	4


	//----- nvinfo : EIATTR_CUDA_API_VERSION
	.align		4
        /*0000*/ 	.byte	0x04, 0x37
        /*0002*/ 	.short	(.L_35 - .L_34)
.L_34:
        /*0004*/ 	.word	0x00000082


	//----- nvinfo : EIATTR_KPARAM_INFO
	.align		4
.L_35:
        /*0008*/ 	.byte	0x04, 0x17
        /*000a*/ 	.short	(.L_37 - .L_36)
.L_36:
        /*000c*/ 	.word	0x00000000
        /*0010*/ 	.short	0x0003
        /*0012*/ 	.short	0x0018
        /*0014*/ 	.byte	0x00, 0xf5, 0x21, 0x00


	//----- nvinfo : EIATTR_KPARAM_INFO
	.align		4
.L_37:
        /*0018*/ 	.byte	0x04, 0x17
        /*001a*/ 	.short	(.L_39 - .L_38)
.L_38:
        /*001c*/ 	.word	0x00000000
        /*0020*/ 	.short	0x0002
        /*0022*/ 	.short	0x0010
        /*0024*/ 	.byte	0x00, 0xf0, 0x21, 0x00


	//----- nvinfo : EIATTR_KPARAM_INFO
	.align		4
.L_39:
        /*0028*/ 	.byte	0x04, 0x17
        /*002a*/ 	.short	(.L_41 - .L_40)
.L_40:
        /*002c*/ 	.word	0x00000000
        /*0030*/ 	.short	0x0001
        /*0032*/ 	.short	0x0008
        /*0034*/ 	.byte	0x00, 0xf0, 0x21, 0x00


	//----- nvinfo : EIATTR_KPARAM_INFO
	.align		4
.L_41:
        /*0038*/ 	.byte	0x04, 0x17
        /*003a*/ 	.short	(.L_43 - .L_42)
.L_42:
        /*003c*/ 	.word	0x00000000
        /*0040*/ 	.short	0x0000
        /*0042*/ 	.short	0x0000
        /*0044*/ 	.byte	0x00, 0xf5, 0x21, 0x00


	//----- nvinfo : EIATTR_SPARSE_MMA_MASK
	.align		4
.L_43:
        /*0048*/ 	.byte	0x03, 0x50
        /*004a*/ 	.short	0x0000


	//----- nvinfo : EIATTR_MAXREG_COUNT
	.align		4
        /*004c*/ 	.byte	0x03, 0x1b
        /*004e*/ 	.short	0x00ff


	//----- nvinfo : EIATTR_MERCURY_ISA_VERSION
	.align		4
        /*0050*/ 	.byte	0x03, 0x5f
        /*0052*/ 	.short	0x0101


	//----- nvinfo : EIATTR_VRC_CTA_INIT_COUNT
	.align		4
        /*0054*/ 	.byte	0x02, 0x4a
	.zero		1
	.zero		1


	//----- nvinfo : EIATTR_EXIT_INSTR_OFFSETS
	.align		4
        /*0058*/ 	.byte	0x04, 0x1c
        /*005a*/ 	.short	(.L_45 - .L_44)


	//   ....[0]....
.L_44:
        /*005c*/ 	.word	0x000013f0


	//----- nvinfo : EIATTR_CBANK_PARAM_SIZE
	.align		4
.L_45:
        /*0060*/ 	.byte	0x03, 0x19
        /*0062*/ 	.short	0x0020


	//----- nvinfo : EIATTR_PARAM_CBANK
	.align		4
        /*0064*/ 	.byte	0x04, 0x0a
        /*0066*/ 	.short	(.L_47 - .L_46)
	.align		4
.L_46:
        /*0068*/ 	.word	index@(.nv.constant0._Z7kernel1PcmmPm)
        /*006c*/ 	.short	0x0380
        /*006e*/ 	.short	0x0020


	//----- nvinfo : EIATTR_SW_WAR
	.align		4
.L_47:
        /*0070*/ 	.byte	0x04, 0x36
        /*0072*/ 	.short	(.L_49 - .L_48)
.L_48:
        /*0074*/ 	.word	0x00000008
.L_49:


//--------------------- .nv.info._Z7kernel0PcmmPm --------------------------
	.section	.nv.info._Z7kernel0PcmmPm,"",@"SHT_CUDA_INFO"
	.sectionflags	@""
	.align	4


	//----- nvinfo : EIATTR_CUDA_API_VERSION
	.align		4
        /*0000*/ 	.byte	0x04, 0x37
        /*0002*/ 	.short	(.L_51 - .L_50)
.L_50:
        /*0004*/ 	.word	0x00000082


	//----- nvinfo : EIATTR_KPARAM_INFO
	.align		4
.L_51:
        /*0008*/ 	.byte	0x04, 0x17
        /*000a*/ 	.short	(.L_53 - .L_52)
.L_52:
        /*000c*/ 	.word	0x00000000
        /*0010*/ 	.short	0x0003
        /*0012*/ 	.short	0x0018
        /*0014*/ 	.byte	0x00, 0xf5, 0x21, 0x00


	//----- nvinfo : EIATTR_KPARAM_INFO
	.align		4
.L_53:
        /*0018*/ 	.byte	0x04, 0x17
        /*001a*/ 	.short	(.L_55 - .L_54)
.L_54:
        /*001c*/ 	.word	0x00000000
        /*0020*/ 	.short	0x0002
        /*0022*/ 	.short	0x0010
        /*0024*/ 	.byte	0x00, 0xf0, 0x21, 0x00


	//----- nvinfo : EIATTR_KPARAM_INFO
	.align		4
.L_55:
        /*0028*/ 	.byte	0x04, 0x17
        /*002a*/ 	.short	(.L_57 - .L_56)
.L_56:
        /*002c*/ 	.word	0x00000000
        /*0030*/ 	.short	0x0001
        /*0032*/ 	.short	0x0008
        /*0034*/ 	.byte	0x00, 0xf0, 0x21, 0x00


	//----- nvinfo : EIATTR_KPARAM_INFO
	.align		4
.L_57:
        /*0038*/ 	.byte	0x04, 0x17
        /*003a*/ 	.short	(.L_59 - .L_58)
.L_58:
        /*003c*/ 	.word	0x00000000
        /*0040*/ 	.short	0x0000
        /*0042*/ 	.short	0x0000
        /*0044*/ 	.byte	0x00, 0xf5, 0x21, 0x00


	//----- nvinfo : EIATTR_SPARSE_MMA_MASK
	.align		4
.L_59:
        /*0048*/ 	.byte	0x03, 0x50
        /*004a*/ 	.short	0x0000


	//----- nvinfo : EIATTR_MAXREG_COUNT
	.align		4
        /*004c*/ 	.byte	0x03, 0x1b
        /*004e*/ 	.short	0x00ff


	//----- nvinfo : EIATTR_MERCURY_ISA_VERSION
	.align		4
        /*0050*/ 	.byte	0x03, 0x5f
        /*0052*/ 	.short	0x0101


	//----- nvinfo : EIATTR_VRC_CTA_INIT_COUNT
	.align		4
        /*0054*/ 	.byte	0x02, 0x4a
	.zero		1
	.zero		1


	//----- nvinfo : EIATTR_EXIT_INSTR_OFFSETS
	.align		4
        /*0058*/ 	.byte	0x04, 0x1c
        /*005a*/ 	.short	(.L_61 - .L_60)


	//   ....[0]....
.L_60:
        /*005c*/ 	.word	0x00000a50


	//----- nvinfo : EIATTR_CBANK_PARAM_SIZE
	.align		4
.L_61:
        /*0060*/ 	.byte	0x03, 0x19
        /*0062*/ 	.short	0x0020


	//----- nvinfo : EIATTR_PARAM_CBANK
	.align		4
        /*0064*/ 	.byte	0x04, 0x0a
        /*0066*/ 	.short	(.L_63 - .L_62)
	.align		4
.L_62:
        /*0068*/ 	.word	index@(.nv.constant0._Z7kernel0PcmmPm)
        /*006c*/ 	.short	0x0380
        /*006e*/ 	.short	0x0020


	//----- nvinfo : EIATTR_SW_WAR
	.align		4
.L_63:
        /*0070*/ 	.byte	0x04, 0x36
        /*0072*/ 	.short	(.L_65 - .L_64)
.L_64:
        /*0074*/ 	.word	0x00000008
.L_65:


//--------------------- .nv.callgraph             --------------------------
	.section	.nv.callgraph,"",@"SHT_CUDA_CALLGRAPH"
	.align	4
	.sectionentsize	8
	.align		4
        /*0000*/ 	.word	0x00000000
	.align		4
        /*0004*/ 	.word	0xffffffff
	.align		4
        /*0008*/ 	.word	0x00000000
	.align		4
        /*000c*/ 	.word	0xfffffffe
	.align		4
        /*0010*/ 	.word	0x00000000
	.align		4
        /*0014*/ 	.word	0xfffffffd
	.align		4
        /*0018*/ 	.word	0x00000000
	.align		4
        /*001c*/ 	.word	0xfffffffc


//--------------------- .text._Z7kernel2PcmmPm    --------------------------
	.section	.text._Z7kernel2PcmmPm,"ax",@progbits
	.align	128
        .global         _Z7kernel2PcmmPm
        .type           _Z7kernel2PcmmPm,@function
        .size           _Z7kernel2PcmmPm,(.L_x_30 - _Z7kernel2PcmmPm)
        .other          _Z7kernel2PcmmPm,@"STO_CUDA_ENTRY STV_DEFAULT"
_Z7kernel2PcmmPm:
.text._Z7kernel2PcmmPm:
[----:B------:R-:W-:Y:S01]  /*0000*/  LDC R1, c[0x0][0x37c] ;  /* 0x0000df00ff017b82 */ /* 0x000fe20000000800 */
[----:B------:R-:W0:Y:S01]  /*0010*/  LDCU.64 UR20, c[0x0][0x388] ;  /* 0x00007100ff1477ac */ /* 0x000e220008000a00 */
[----:B------:R-:W-:Y:S01]  /*0020*/  UMOV UR8, 0xffffffff ;  /* 0xffffffff00087882 */ /* 0x000fe20000000000 */
[----:B------:R-:W-:Y:S01]  /*0030*/  UMOV UR9, 0xffffffff ;  /* 0xffffffff00097882 */ /* 0x000fe20000000000 */
[----:B------:R-:W1:Y:S01]  /*0040*/  LDCU.64 UR16, c[0x0][0x358] ;  /* 0x00006b00ff1077ac */ /* 0x000e620008000a00 */
[----:B0-----:R-:W-:Y:S02]  /*0050*/  UISETP.NE.U32.AND UP0, UPT, UR20, URZ, UPT ;  /* 0x000000ff1400728c */ /* 0x001fe4000bf05070 */
[----:B------:R-:W-:Y:S02]  /*0060*/  UIMAD.WIDE.U32 UR8, UR20, 0x1, UR8 ;  /* 0x00000001140878a5 */ /* 0x000fe4000f8e0008 */
[----:B------:R-:W-:-:S09]  /*0070*/  UISETP.NE.AND.EX UP0, UPT, UR21, URZ, UPT, UP0 ;  /* 0x000000ff1500728c */ /* 0x000fd2000bf05300 */
[----:B-1----:R-:W-:Y:S05]  /*0080*/  BRA.U !UP0, `(.L_x_0) ;  /* 0x0000000908807547 */ /* 0x002fea000b800000 */
[----:B------:R-:W-:Y:S01]  /*0090*/  UIADD3 UR13, UPT, UPT, UR9, UR21, URZ ;  /* 0x00000015090d7290 */ /* 0x000fe2000fffe0ff */
[----:B------:R-:W-:Y:S01]  /*00a0*/  UMOV UR6, URZ ;  /* 0x000000ff00067c82 */ /* 0x000fe20008000000 */
[----:B------:R-:W-:Y:S02]  /*00b0*/  UMOV UR7, URZ ;  /* 0x000000ff00077c82 */ /* 0x000fe40008000000 */
[----:B------:R-:W-:-:S04]  /*00c0*/  USHF.R.U64 UR14, UR8, 0xc, UR13 ;  /* 0x0000000c080e7899 */ /* 0x000fc8000800120d */
[----:B------:R-:W-:-:S04]  /*00d0*/  UIADD3 UR14, UP0, UPT, UR14, 0x1, URZ ;  /* 0x000000010e0e7890 */ /* 0x000fc8000ff1e0ff */
[----:B------:R-:W-:Y:S02]  /*00e0*/  ULOP3.LUT UR15, UR14, 0x7, URZ, 0xc0, !UPT ;  /* 0x000000070e0f7892 */ /* 0x000fe4000f8ec0ff */
[----:B------:R-:W-:Y:S02]  /*00f0*/  ULEA.HI.X UR13, UR13, URZ, URZ, 0x14, UP0 ;  /* 0x000000ff0d0d7291 */ /* 0x000fe400080fa4ff */
[----:B------:R-:W-:Y:S02]  /*0100*/  UIADD3 UR4, UP1, UPT, UR15, -0x1, URZ ;  /* 0xffffffff0f047890 */ /* 0x000fe4000ff3e0ff */
[----:B------:R-:W-:Y:S02]  /*0110*/  ULOP3.LUT UR12, UR14, 0xfffffff8, URZ, 0xc0, !UPT ;  /* 0xfffffff80e0c7892 */ /* 0x000fe4000f8ec0ff */
[----:B------:R-:W-:Y:S02]  /*0120*/  UIADD3.X UR5, UPT, UPT, URZ, -0x1, URZ, UP1, !UPT ;  /* 0xffffffffff057890 */ /* 0x000fe40008ffe4ff */
[----:B------:R-:W-:-:S02]  /*0130*/  UISETP.GE.U32.AND UP0, UPT, UR4, 0x3, UPT ;  /* 0x000000030400788c */ /* 0x000fc4000bf06070 */
[----:B------:R-:W-:Y:S02]  /*0140*/  ULOP3.LUT UR13, UR13, 0x1fffff, URZ, 0xc0, !UPT ;  /* 0x001fffff0d0d7892 */ /* 0x000fe4000f8ec0ff */
[----:B------:R-:W-:-:S11]  /*0150*/  UISETP.GE.U32.AND.EX UP0, UPT, UR5, URZ, UPT, UP0 ;  /* 0x000000ff0500728c */ /* 0x000fd6000bf06100 */
.L_x_6:
[----:B0-----:R-:W0:Y:S01]  /*0160*/  LDCU.64 UR20, c[0x0][0x388] ;  /* 0x00007100ff1477ac */ /* 0x001e220008000a00 */
[----:B------:R-:W-:Y:S02]  /*0170*/  UIADD3 UR6, UP2, UPT, UR6, 0x1, URZ ;  /* 0x0000000106067890 */ /* 0x000fe4000ff5e0ff */
[----:B------:R-:W-:Y:S02]  /*0180*/  UISETP.NE.U32.AND UP1, UPT, UR15, URZ, UPT ;  /* 0x000000ff0f00728c */ /* 0x000fe4000bf25070 */
[----:B------:R-:W-:Y:S02]  /*0190*/  UIADD3.X UR7, UPT, UPT, URZ, UR7, URZ, UP2, !UPT ;  /* 0x00000007ff077290 */ /* 0x000fe400097fe4ff */
[----:B------:R-:W-:Y:S02]  /*01a0*/  UISETP.NE.U32.AND UP2, UPT, UR6, 0x12c, UPT ;  /* 0x0000012c0600788c */ /* 0x000fe4000bf45070 */
[----:B------:R-:W-:Y:S02]  /*01b0*/  UISETP.NE.AND.EX UP1, UPT, URZ, URZ, UPT, UP1 ;  /* 0x000000ffff00728c */ /* 0x000fe4000bf25310 */
[----:B------:R-:W-:Y:S01]  /*01c0*/  UISETP.NE.AND.EX UP2, UPT, UR7, URZ, UPT, UP2 ;  /* 0x000000ff0700728c */ /* 0x000fe2000bf45320 */
[----:B------:R-:W-:Y:S01]  /*01d0*/  UMOV UR4, URZ ;  /* 0x000000ff00047c82 */ /* 0x000fe20008000000 */
[----:B------:R-:W-:Y:S01]  /*01e0*/  UMOV UR5, URZ ;  /* 0x000000ff00057c82 */ /* 0x000fe20008000000 */
[----:B0-----:R-:W-:-:S04]  /*01f0*/  UISETP.GE.U32.AND UP3, UPT, UR20, 0x7001, UPT ;  /* 0x000070011400788c */ /* 0x001fc8000bf66070 */
[----:B------:R-:W-:-:S09]  /*0200*/  UISETP.GE.U32.AND.EX UP3, UPT, UR21, URZ, UPT, UP3 ;  /* 0x000000ff1500728c */ /* 0x000fd2000bf66130 */
[----:B-123--:R-:W-:Y:S05]  /*0210*/  BRA.U !UP3, `(.L_x_1) ;  /* 0x000000050b007547 */ /* 0x00efea000b800000 */
[----:B------:R-:W0:Y:S01]  /*0220*/  LDCU.64 UR22, c[0x0][0x380] ;  /* 0x00007000ff1677ac */ /* 0x000e220008000a00 */
[----:B------:R-:W-:Y:S01]  /*0230*/  UMOV UR4, URZ ;  /* 0x000000ff00047c82 */ /* 0x000fe20008000000 */
[----:B------:R-:W-:Y:S01]  /*0240*/  UMOV UR5, URZ ;  /* 0x000000ff00057c82 */ /* 0x000fe20008000000 */
[----:B------:R-:W-:Y:S01]  /*0250*/  UMOV UR10, UR12 ;  /* 0x0000000c000a7c82 */ /* 0x000fe20008000000 */
[----:B------:R-:W-:-:S05]  /*0260*/  UMOV UR11, UR13 ;  /* 0x0000000d000b7c82 */ /* 0x000fca0008000000 */
.L_x_2:
[----:B0-----:R-:W-:-:S04]  /*0270*/  UIADD3 UR18, UP3, UPT, UR4, UR22, URZ ;  /* 0x0000001604127290 */ /* 0x001fc8000ff7e0ff */
[----:B------:R-:W-:Y:S02]  /*0280*/  UIADD3.X UR19, UPT, UPT, UR5, UR23, URZ, UP3, !UPT ;  /* 0x0000001705137290 */ /* 0x000fe40009ffe4ff */
[----:B-1----:R-:W-:-:S04]  /*0290*/  IMAD.U32 R2, RZ, RZ, UR18 ;  /* 0x00000012ff027e24 */ /* 0x002fc8000f8e00ff */
[----:B------:R-:W-:-:S05]  /*02a0*/  IMAD.U32 R3, RZ, RZ, UR19 ;  /* 0x00000013ff037e24 */ /* 0x000fca000f8e00ff */
[----:B------:R-:W2:Y:S04]  /*02b0*/  LDG.E.U8 R17, desc[UR16][R2.64] ;  /* 0x0000001002117981 */ /* 0x000ea8000c1e1100 */
[----:B------:R-:W3:Y:S04]  /*02c0*/  LDG.E.U8 R10, desc[UR16][R2.64+0x1000] ;  /* 0x00100010020a7981 */ /* 0x000ee8000c1e1100 */
[----:B------:R-:W4:Y:S04]  /*02d0*/  LDG.E.U8 R8, desc[UR16][R2.64+0x2000] ;  /* 0x0020001002087981 */ /* 0x000f28000c1e1100 */
[----:B------:R-:W5:Y:S04]  /*02e0*/  LDG.E.U8 R7, desc[UR16][R2.64+0x3000] ;  /* 0x0030001002077981 */ /* 0x000f68000c1e1100 */
[----:B------:R-:W5:Y:S04]  /*02f0*/  LDG.E.U8 R6, desc[UR16][R2.64+0x4000] ;  /* 0x0040001002067981 */ /* 0x000f68000c1e1100 */
[----:B------:R-:W5:Y:S04]  /*0300*/  LDG.E.U8 R5, desc[UR16][R2.64+0x5000] ;  /* 0x0050001002057981 */ /* 0x000f68000c1e1100 */
[----:B------:R-:W5:Y:S04]  /*0310*/  LDG.E.U8 R0, desc[UR16][R2.64+0x7000] ;  /* 0x0070001002007981 */ /* 0x000f68000c1e1100 */
[----:B------:R-:W5:Y:S01]  /*0320*/  LDG.E.U8 R4, desc[UR16][R2.64+0x6000] ;  /* 0x0060001002047981 */ /* 0x000f62000c1e1100 */
[----:B------:R-:W-:-:S04]  /*0330*/  UIADD3 UR10, UP3, UPT, UR10, -0x8, URZ ;  /* 0xfffffff80a0a7890 */ /* 0x000fc8000ff7e0ff */
[----:B------:R-:W-:Y:S02]  /*0340*/  UIADD3.X UR11, UPT, UPT, UR11, -0x1, URZ, UP3, !UPT ;  /* 0xffffffff0b0b7890 */ /* 0x000fe40009ffe4ff */
[----:B------:R-:W-:-:S04]  /*0350*/  UISETP.NE.U32.AND UP3, UPT, UR10, URZ, UPT ;  /* 0x000000ff0a00728c */ /* 0x000fc8000bf65070 */
[----:B------:R-:W-:Y:S02]  /*0360*/  UISETP.NE.AND.EX UP3, UPT, UR11, URZ, UPT, UP3 ;  /* 0x000000ff0b00728c */ /* 0x000fe4000bf65330 */
[----:B------:R-:W-:-:S04]  /*0370*/  UIADD3 UR4, UP4, UPT, UR4, 0x8000, URZ ;  /* 0x0000800004047890 */ /* 0x000fc8000ff9e0ff */
[----:B------:R-:W-:Y:S01]  /*0380*/  UIADD3.X UR5, UPT, UPT, URZ, UR5, URZ, UP4, !UPT ;  /* 0x00000005ff057290 */ /* 0x000fe2000a7fe4ff */
[----:B--2---:R-:W-:-:S05]  /*0390*/  VIADD R9, R17, 0x1 ;  /* 0x0000000111097836 */ /* 0x004fca0000000000 */
[----:B------:R-:W-:-:S04]  /*03a0*/  PRMT R11, R9, 0x8880, RZ ;  /* 0x00008880090b7816 */ /* 0x000fc800000000ff */
[----:B------:R-:W-:Y:S01]  /*03b0*/  ISETP.GT.AND P0, PT, R11, 0x64, PT ;  /* 0x000000640b00780c */ /* 0x000fe20003f04270 */
[----:B---3--:R-:W-:Y:S02]  /*03c0*/  VIADD R15, R10, 0x1 ;  /* 0x000000010a0f7836 */ /* 0x008fe40000000000 */
[----:B----4-:R-:W-:Y:S02]  /*03d0*/  VIADD R13, R8, 0x1 ;  /* 0x00000001080d7836 */ /* 0x010fe40000000000 */
[----:B-----5:R-:W-:Y:S01]  /*03e0*/  VIADD R11, R7, 0x1 ;  /* 0x00000001070b7836 */ /* 0x020fe20000000000 */
[----:B------:R-:W-:Y:S02]  /*03f0*/  PRMT R12, R15, 0x8880, RZ ;  /* 0x000088800f0c7816 */ /* 0x000fe400000000ff */
[----:B------:R-:W-:Y:S02]  /*0400*/  PRMT R14, R13, 0x8880, RZ ;  /* 0x000088800d0e7816 */ /* 0x000fe400000000ff */
[----:B------:R-:W-:Y:S01]  /*0410*/  PRMT R16, R11, 0x8880, RZ ;  /* 0x000088800b107816 */ /* 0x000fe200000000ff */
[----:B------:R-:W-:-:S02]  /*0420*/  VIADD R19, R5, 0x1 ;  /* 0x0000000105137836 */ /* 0x000fc40000000000 */
[----:B------:R-:W-:Y:S02]  /*0430*/  @P0 VIADD R9, R17, 0xfffffffc ;  /* 0xfffffffc11090836 */ /* 0x000fe40000000000 */
[----:B------:R-:W-:Y:S02]  /*0440*/  VIADD R17, R6, 0x1 ;  /* 0x0000000106117836 */ /* 0x000fe40000000000 */
[----:B------:R-:W-:Y:S01]  /*0450*/  VIADD R23, R0, 0x1 ;  /* 0x0000000100177836 */ /* 0x000fe20000000000 */
[----:B------:R-:W-:Y:S02]  /*0460*/  IADD3 R21, PT, PT, R4, 0x1, RZ ;  /* 0x0000000104157810 */ /* 0x000fe40007ffe0ff */
[----:B------:R-:W-:Y:S02]  /*0470*/  ISETP.GT.AND P0, PT, R12, 0x64, PT ;  /* 0x000000640c00780c */ /* 0x000fe40003f04270 */
[----:B------:R-:W-:Y:S02]  /*0480*/  ISETP.GT.AND P1, PT, R14, 0x64, PT ;  /* 0x000000640e00780c */ /* 0x000fe40003f24270 */
[----:B------:R-:W-:-:S02]  /*0490*/  ISETP.GT.AND P2, PT, R16, 0x64, PT ;  /* 0x000000641000780c */ /* 0x000fc40003f44270 */
[----:B------:R-:W-:Y:S02]  /*04a0*/  PRMT R12, R17, 0x8880, RZ ;  /* 0x00008880110c7816 */ /* 0x000fe400000000ff */
[----:B------:R-:W-:Y:S02]  /*04b0*/  PRMT R14, R19, 0x8880, RZ ;  /* 0x00008880130e7816 */ /* 0x000fe400000000ff */
[----:B------:R-:W-:Y:S02]  /*04c0*/  PRMT R16, R21, 0x8880, RZ ;  /* 0x0000888015107816 */ /* 0x000fe400000000ff */
[----:B------:R-:W-:Y:S02]  /*04d0*/  PRMT R18, R23, 0x8880, RZ ;  /* 0x0000888017127816 */ /* 0x000fe400000000ff */
[----:B------:R-:W-:Y:S02]  /*04e0*/  ISETP.GT.AND P3, PT, R12, 0x64, PT ;  /* 0x000000640c00780c */ /* 0x000fe40003f64270 */
[----:B------:R-:W-:-:S02]  /*04f0*/  ISETP.GT.AND P4, PT, R14, 0x64, PT ;  /* 0x000000640e00780c */ /* 0x000fc40003f84270 */
[----:B------:R-:W-:Y:S02]  /*0500*/  ISETP.GT.AND P5, PT, R16, 0x64, PT ;  /* 0x000000641000780c */ /* 0x000fe40003fa4270 */
[----:B------:R-:W-:Y:S01]  /*0510*/  ISETP.GT.AND P6, PT, R18, 0x64, PT ;  /* 0x000000641200780c */ /* 0x000fe20003fc4270 */
[----:B------:R-:W-:Y:S02]  /*0520*/  @P0 VIADD R15, R10, 0xfffffffc ;  /* 0xfffffffc0a0f0836 */ /* 0x000fe40000000000 */
[----:B------:R-:W-:Y:S02]  /*0530*/  @P1 VIADD R13, R8, 0xfffffffc ;  /* 0xfffffffc080d1836 */ /* 0x000fe40000000000 */
[----:B------:R-:W-:Y:S02]  /*0540*/  @P2 VIADD R11, R7, 0xfffffffc ;  /* 0xfffffffc070b2836 */ /* 0x000fe40000000000 */
[----:B------:R-:W-:Y:S02]  /*0550*/  @P3 VIADD R17, R6, 0xfffffffc ;  /* 0xfffffffc06113836 */ /* 0x000fe40000000000 */
[----:B------:R-:W-:-:S02]  /*0560*/  @P4 VIADD R19, R5, 0xfffffffc ;  /* 0xfffffffc05134836 */ /* 0x000fc40000000000 */
[----:B------:R-:W-:Y:S02]  /*0570*/  @P5 VIADD R21, R4, 0xfffffffc ;  /* 0xfffffffc04155836 */ /* 0x000fe40000000000 */
[----:B------:R-:W-:Y:S01]  /*0580*/  @P6 VIADD R23, R0, 0xfffffffc ;  /* 0xfffffffc00176836 */ /* 0x000fe20000000000 */
[----:B------:R1:W-:Y:S04]  /*0590*/  STG.E.U8 desc[UR16][R2.64], R9 ;  /* 0x0000000902007986 */ /* 0x0003e8000c101110 */
[----:B------:R1:W-:Y:S04]  /*05a0*/  STG.E.U8 desc[UR16][R2.64+0x1000], R15 ;  /* 0x0010000f02007986 */ /* 0x0003e8000c101110 */
[----:B------:R1:W-:Y:S04]  /*05b0*/  STG.E.U8 desc[UR16][R2.64+0x2000], R13 ;  /* 0x0020000d02007986 */ /* 0x0003e8000c101110 */
[----:B------:R1:W-:Y:S04]  /*05c0*/  STG.E.U8 desc[UR16][R2.64+0x3000], R11 ;  /* 0x0030000b02007986 */ /* 0x0003e8000c101110 */
[----:B------:R1:W-:Y:S04]  /*05d0*/  STG.E.U8 desc[UR16][R2.64+0x4000], R17 ;  /* 0x0040001102007986 */ /* 0x0003e8000c101110 */
[----:B------:R1:W-:Y:S04]  /*05e0*/  STG.E.U8 desc[UR16][R2.64+0x5000], R19 ;  /* 0x0050001302007986 */ /* 0x0003e8000c101110 */
[----:B------:R1:W-:Y:S04]  /*05f0*/  STG.E.U8 desc[UR16][R2.64+0x6000], R21 ;  /* 0x0060001502007986 */ /* 0x0003e8000c101110 */
[----:B------:R1:W-:Y:S01]  /*0600*/  STG.E.U8 desc[UR16][R2.64+0x7000], R23 ;  /* 0x0070001702007986 */ /* 0x0003e2000c101110 */
[----:B------:R-:W-:Y:S05]  /*0610*/  BRA.U UP3, `(.L_x_2) ;  /* 0xfffffffd03147547 */ /* 0x000fea000b83ffff */
.L_x_1:
[----:B------:R-:W-:Y:S05]  /*0620*/  BRA.U !UP1, `(.L_x_3) ;  /* 0x0000000509147547 */ /* 0x000fea000b800000 */
[----:B------:R-:W-:Y:S01]  /*0630*/  ULOP3.LUT UP1, URZ, UR14, 0x3, URZ, 0xc0, !UPT ;  /* 0x000000030eff7892 */ /* 0x000fe2000f82c0ff */
[----:B------:R-:W-:Y:S10]  /*0640*/  BRA.U !UP0, `(.L_x_4) ;  /* 0x00000001087c7547 */ /* 0x000ff4000b800000 */
[----:B------:R-:W0:Y:S02]  /*0650*/  LDCU.64 UR10, c[0x0][0x380] ;  /* 0x00007000ff0a77ac */ /* 0x000e240008000a00 */
[----:B0-----:R-:W-:-:S04]  /*0660*/  UIADD3 UR10, UP3, UPT, UR4, UR10, URZ ;  /* 0x0000000a040a7290 */ /* 0x001fc8000ff7e0ff */
[----:B------:R-:W-:Y:S02]  /*0670*/  UIADD3.X UR11, UPT, UPT, UR5, UR11, URZ, UP3, !UPT ;  /* 0x0000000b050b7290 */ /* 0x000fe40009ffe4ff */
[----:B-1----:R-:W-:-:S04]  /*0680*/  MOV R2, UR10 ;  /* 0x0000000a00027c02 */ /* 0x002fc80008000f00 */
[----:B------:R-:W-:-:S05]  /*0690*/  IMAD.U32 R3, RZ, RZ, UR11 ;  /* 0x0000000bff037e24 */ /* 0x000fca000f8e00ff */
[----:B------:R-:W2:Y:S04]  /*06a0*/  LDG.E.U8 R14, desc[UR16][R2.64] ;  /* 0x00000010020e7981 */ /* 0x000ea8000c1e1100 */
[----:B------:R-:W3:Y:S04]  /*06b0*/  LDG.E.U8 R0, desc[UR16][R2.64+0x1000] ;  /* 0x0010001002007981 */ /* 0x000ee8000c1e1100 */
[----:B------:R-:W4:Y:S04]  /*06c0*/  LDG.E.U8 R4, desc[UR16][R2.64+0x2000] ;  /* 0x0020001002047981 */ /* 0x000f28000c1e1100 */
[----:B------:R-:W5:Y:S01]  /*06d0*/  LDG.E.U8 R6, desc[UR16][R2.64+0x3000] ;  /* 0x0030001002067981 */ /* 0x000f62000c1e1100 */
[----:B------:R-:W-:-:S04]  /*06e0*/  UIADD3 UR4, UP3, UPT, UR4, 0x4000, URZ ;  /* 0x0000400004047890 */ /* 0x000fc8000ff7e0ff */
[----:B------:R-:W-:Y:S01]  /*06f0*/  UIADD3.X UR5, UPT, UPT, URZ, UR5, URZ, UP3, !UPT ;  /* 0x00000005ff057290 */ /* 0x000fe20009ffe4ff */
[----:B--2---:R-:W-:Y:S02]  /*0700*/  VIADD R5, R14, 0x1 ;  /* 0x000000010e057836 */ /* 0x004fe40000000000 */
[----:B---3--:R-:W-:-:S03]  /*0710*/  VIADD R7, R0, 0x1 ;  /* 0x0000000100077836 */ /* 0x008fc60000000000 */
[----:B------:R-:W-:Y:S01]  /*0720*/  PRMT R8, R5, 0x8880, RZ ;  /* 0x0000888005087816 */ /* 0x000fe200000000ff */
[----:B----4-:R-:W-:Y:S01]  /*0730*/  VIADD R9, R4, 0x1 ;  /* 0x0000000104097836 */ /* 0x010fe20000000000 */
[----:B------:R-:W-:Y:S02]  /*0740*/  PRMT R10, R7, 0x8880, RZ ;  /* 0x00008880070a7816 */ /* 0x000fe400000000ff */
[----:B------:R-:W-:Y:S01]  /*0750*/  ISETP.GT.AND P0, PT, R8, 0x64, PT ;  /* 0x000000640800780c */ /* 0x000fe20003f04270 */
[----:B-----5:R-:W-:Y:S01]  /*0760*/  VIADD R11, R6, 0x1 ;  /* 0x00000001060b7836 */ /* 0x020fe20000000000 */
[----:B------:R-:W-:Y:S02]  /*0770*/  PRMT R12, R9, 0x8880, RZ ;  /* 0x00008880090c7816 */ /* 0x000fe400000000ff */
[----:B------:R-:W-:Y:S02]  /*0780*/  ISETP.GT.AND P1, PT, R10, 0x64, PT ;  /* 0x000000640a00780c */ /* 0x000fe40003f24270 */
[----:B------:R-:W-:-:S02]  /*0790*/  PRMT R13, R11, 0x8880, RZ ;  /* 0x000088800b0d7816 */ /* 0x000fc400000000ff */
[----:B------:R-:W-:Y:S02]  /*07a0*/  ISETP.GT.AND P2, PT, R12, 0x64, PT ;  /* 0x000000640c00780c */ /* 0x000fe40003f44270 */
[----:B------:R-:W-:-:S03]  /*07b0*/  ISETP.GT.AND P3, PT, R13, 0x64, PT ;  /* 0x000000640d00780c */ /* 0x000fc60003f64270 */
[----:B------:R-:W-:-:S04]  /*07c0*/  @P0 VIADD R5, R14, 0xfffffffc ;  /* 0xfffffffc0e050836 */ /* 0x000fc80000000000 */
[----:B------:R-:W-:Y:S01]  /*07d0*/  @P1 VIADD R7, R0, 0xfffffffc ;  /* 0xfffffffc00071836 */ /* 0x000fe20000000000 */
[----:B------:R0:W-:Y:S03]  /*07e0*/  STG.E.U8 desc[UR16][R2.64], R5 ;  /* 0x0000000502007986 */ /* 0x0001e6000c101110 */
[----:B------:R-:W-:Y:S01]  /*07f0*/  @P2 VIADD R9, R4, 0xfffffffc ;  /* 0xfffffffc04092836 */ /* 0x000fe20000000000 */
[----:B------:R0:W-:Y:S01]  /*0800*/  STG.E.U8 desc[UR16][R2.64+0x1000], R7 ;  /* 0x0010000702007986 */ /* 0x0001e2000c101110 */
[----:B------:R-:W-:-:S03]  /*0810*/  @P3 IADD3 R11, PT, PT, R6, -0x4, RZ ;  /* 0xfffffffc060b3810 */ /* 0x000fc60007ffe0ff */
[----:B------:R0:W-:Y:S04]  /*0820*/  STG.E.U8 desc[UR16][R2.64+0x2000], R9 ;  /* 0x0020000902007986 */ /* 0x0001e8000c101110 */
[----:B------:R0:W-:Y:S02]  /*0830*/  STG.E.U8 desc[UR16][R2.64+0x3000], R11 ;  /* 0x0030000b02007986 */ /* 0x0001e4000c101110 */
.L_x_4:
[----:B------:R-:W-:Y:S05]  /*0840*/  BRA.U !UP1, `(.L_x_3) ;  /* 0x00000001098c7547 */ /* 0x000fea000b800000 */
[----:B------:R-:W-:Y:S02]  /*0850*/  ULOP3.LUT UP3, URZ, UR8, 0x3000, URZ, 0xc0, !UPT ;  /* 0x0000300008ff7892 */ /* 0x000fe4000f86c0ff */
[----:B------:R-:W-:-:S07]  /*0860*/  ULOP3.LUT UP1, URZ, UR8, 0x1000, URZ, 0xc0, !UPT ;  /* 0x0000100008ff7892 */ /* 0x000fce000f82c0ff */
[----:B------:R-:W-:Y:S05]  /*0870*/  BRA.U !UP3, `(.L_x_5) ;  /* 0x000000010b4c7547 */ /* 0x000fea000b800000 */
[----:B------:R-:W2:Y:S02]  /*0880*/  LDCU.64 UR10, c[0x0][0x380] ;  /* 0x00007000ff0a77ac */ /* 0x000ea40008000a00 */
[----:B--2---:R-:W-:-:S04]  /*0890*/  UIADD3 UR10, UP3, UPT, UR4, UR10, URZ ;  /* 0x0000000a040a7290 */ /* 0x004fc8000ff7e0ff */
[----:B------:R-:W-:Y:S02]  /*08a0*/  UIADD3.X UR11, UPT, UPT, UR5, UR11, URZ, UP3, !UPT ;  /* 0x0000000b050b7290 */ /* 0x000fe40009ffe4ff */
[----:B01----:R-:W-:-:S04]  /*08b0*/  IMAD.U32 R2, RZ, RZ, UR10 ;  /* 0x0000000aff027e24 */ /* 0x003fc8000f8e00ff */
[----:B------:R-:W-:-:S05]  /*08c0*/  IMAD.U32 R3, RZ, RZ, UR11 ;  /* 0x0000000bff037e24 */ /* 0x000fca000f8e00ff */
[----:B------:R-:W2:Y:S04]  /*08d0*/  LDG.E.U8 R8, desc[UR16][R2.64] ;  /* 0x0000001002087981 */ /* 0x000ea8000c1e1100 */
[----:B------:R-:W3:Y:S01]  /*08e0*/  LDG.E.U8 R0, desc[UR16][R2.64+0x1000] ;  /* 0x0010001002007981 */ /* 0x000ee2000c1e1100 */
[----:B------:R-:W-:-:S04]  /*08f0*/  UIADD3 UR4, UP3, UPT, UR4, 0x2000, URZ ;  /* 0x0000200004047890 */ /* 0x000fc8000ff7e0ff */
[----:B------:R-:W-:Y:S01]  /*0900*/  UIADD3.X UR5, UPT, UPT, URZ, UR5, URZ, UP3, !UPT ;  /* 0x00000005ff057290 */ /* 0x000fe20009ffe4ff */
[----:B--2---:R-:W-:Y:S02]  /*0910*/  VIADD R5, R8, 0x1 ;  /* 0x0000000108057836 */ /* 0x004fe40000000000 */
[----:B---3--:R-:W-:-:S03]  /*0920*/  VIADD R7, R0, 0x1 ;  /* 0x0000000100077836 */ /* 0x008fc60000000000 */
[----:B------:R-:W-:Y:S02]  /*0930*/  PRMT R4, R5, 0x8880, RZ ;  /* 0x0000888005047816 */ /* 0x000fe400000000ff */
[----:B------:R-:W-:Y:S02]  /*0940*/  PRMT R6, R7, 0x8880, RZ ;  /* 0x0000888007067816 */ /* 0x000fe400000000ff */
[----:B------:R-:W-:Y:S02]  /*0950*/  ISETP.GT.AND P0, PT, R4, 0x64, PT ;  /* 0x000000640400780c */ /* 0x000fe40003f04270 */
[----:B------:R-:W-:-:S11]  /*0960*/  ISETP.GT.AND P1, PT, R6, 0x64, PT ;  /* 0x000000640600780c */ /* 0x000fd60003f24270 */
[----:B------:R-:W-:Y:S02]  /*0970*/  @P0 VIADD R5, R8, 0xfffffffc ;  /* 0xfffffffc08050836 */ /* 0x000fe40000000000 */
[----:B------:R-:W-:-:S03]  /*0980*/  @P1 VIADD R7, R0, 0xfffffffc ;  /* 0xfffffffc00071836 */ /* 0x000fc60000000000 */
[----:B------:R2:W-:Y:S04]  /*0990*/  STG.E.U8 desc[UR16][R2.64], R5 ;  /* 0x0000000502007986 */ /* 0x0005e8000c101110 */
[----:B------:R2:W-:Y:S02]  /*09a0*/  STG.E.U8 desc[UR16][R2.64+0x1000], R7 ;  /* 0x0010000702007986 */ /* 0x0005e4000c101110 */
.L_x_5:
[----:B------:R-:W-:Y:S05]  /*09b0*/  BRA.U UP1, `(.L_x_3) ;  /* 0x0000000101307547 */ /* 0x000fea000b800000 */
[----:B------:R-:W3:Y:S02]  /*09c0*/  LDCU.64 UR10, c[0x0][0x380] ;  /* 0x00007000ff0a77ac */ /* 0x000ee40008000a00 */
[----:B---3--:R-:W-:-:S04]  /*09d0*/  UIADD3 UR4, UP1, UPT, UR4, UR10, URZ ;  /* 0x0000000a04047290 */ /* 0x008fc8000ff3e0ff */
[----:B------:R-:W-:Y:S02]  /*09e0*/  UIADD3.X UR5, UPT, UPT, UR5, UR11, URZ, UP1, !UPT ;  /* 0x0000000b05057290 */ /* 0x000fe40008ffe4ff */
[----:B012---:R-:W-:-:S04]  /*09f0*/  IMAD.U32 R2, RZ, RZ, UR4 ;  /* 0x00000004ff027e24 */ /* 0x007fc8000f8e00ff */
[----:B------:R-:W-:-:S05]  /*0a00*/  IMAD.U32 R3, RZ, RZ, UR5 ;  /* 0x00000005ff037e24 */ /* 0x000fca000f8e00ff */
[----:B------:R-:W2:Y:S02]  /*0a10*/  LDG.E.U8 R7, desc[UR16][R2.64] ;  /* 0x0000001002077981 */ /* 0x000ea4000c1e1100 */
[----:B--2---:R-:W-:-:S04]  /*0a20*/  IADD3 R5, PT, PT, R7, 0x1, RZ ;  /* 0x0000000107057810 */ /* 0x004fc80007ffe0ff */
[----:B------:R-:W-:Y:S01]  /*0a30*/  PRMT R0, R5, 0x8880, RZ ;  /* 0x0000888005007816 */ /* 0x000fe200000000ff */
[----:B------:R3:W-:Y:S03]  /*0a40*/  STG.E.U8 desc[UR16][R2.64], R5 ;  /* 0x0000000502007986 */ /* 0x0007e6000c101110 */
[----:B------:R-:W-:-:S13]  /*0a50*/  ISETP.GE.AND P0, PT, R0, 0x65, PT ;  /* 0x000000650000780c */ /* 0x000fda0003f06270 */
[----:B------:R-:W-:-:S05]  /*0a60*/  @P0 VIADD R7, R7, 0xfffffffc ;  /* 0xfffffffc07070836 */ /* 0x000fca0000000000 */
[----:B------:R3:W-:Y:S02]  /*0a70*/  @P0 STG.E.U8 desc[UR16][R2.64], R7 ;  /* 0x0000000702000986 */ /* 0x0007e4000c101110 */
.L_x_3:
[----:B------:R-:W-:Y:S05]  /*0a80*/  BRA.U UP2, `(.L_x_6) ;  /* 0xfffffff502b47547 */ /* 0x000fea000b83ffff */
.L_x_0:
[----:B------:R-:W-:-:S04]  /*0a90*/  UISETP.NE.U32.AND UP0, UPT, UR20, URZ, UPT ;  /* 0x000000ff1400728c */ /* 0x000fc8000bf05070 */
[----:B------:R-:W-:Y:S01]  /*0aa0*/  UISETP.NE.AND.EX UP0, UPT, UR21, URZ, UPT, UP0 ;  /* 0x000000ff1500728c */ /* 0x000fe2000bf05300 */
[----:B0123--:R-:W-:-:S08]  /*0ab0*/  CS2R R2, SR_CLOCKLO ;  /* 0x0000000000027805 */ /* 0x00ffd00000015000 */
[----:B------:R-:W-:Y:S05]  /*0ac0*/  BRA.U !UP0, `(.L_x_7) ;  /* 0x0000000908607547 */ /* 0x000fea000b800000 */
[----:B------:R-:W-:Y:S02]  /*0ad0*/  UIADD3 UR10, UP0, UPT, UR20, -0x1, URZ ;  /* 0xffffffff140a7890 */ /* 0x000fe4000ff1e0ff */
[----:B------:R-:W-:Y:S02]  /*0ae0*/  UISETP.GE.U32.AND UP1, UPT, UR20, 0x7001, UPT ;  /* 0x000070011400788c */ /* 0x000fe4000bf26070 */
[----:B------:R-:W-:Y:S02]  /*0af0*/  UIADD3.X UR6, UPT, UPT, UR21, -0x1, URZ, UP0, !UPT ;  /* 0xffffffff15067890 */ /* 0x000fe400087fe4ff */
[----:B------:R-:W-:Y:S02]  /*0b00*/  UISETP.GE.U32.AND.EX UP1, UPT, UR21, URZ, UPT, UP1 ;  /* 0x000000ff1500728c */ /* 0x000fe4000bf26110 */
[----:B------:R-:W-:Y:S01]  /*0b10*/  USHF.R.U64 UR7, UR10, 0xc, UR6 ;  /* 0x0000000c0a077899 */ /* 0x000fe20008001206 */
[----:B------:R-:W-:Y:S01]  /*0b20*/  UMOV UR4, URZ ;  /* 0x000000ff00047c82 */ /* 0x000fe20008000000 */
[----:B------:R-:W-:-:S02]  /*0b30*/  UMOV UR5, URZ ;  /* 0x000000ff00057c82 */ /* 0x000fc40008000000 */
[----:B------:R-:W-:-:S04]  /*0b40*/  UIADD3 UR7, UP2, UPT, UR7, 0x1, URZ ;  /* 0x0000000107077890 */ /* 0x000fc8000ff5e0ff */
[----:B------:R-:W-:Y:S02]  /*0b50*/  ULOP3.LUT UR9, UR7, 0x7, URZ, 0xc0, !UPT ;  /* 0x0000000707097892 */ /* 0x000fe4000f8ec0ff */
[----:B------:R-:W-:Y:S02]  /*0b60*/  ULEA.HI.X UR6, UR6, URZ, URZ, 0x14, UP2 ;  /* 0x000000ff06067291 */ /* 0x000fe400090fa4ff */
[----:B------:R-:W-:-:S04]  /*0b70*/  UISETP.NE.U32.AND UP0, UPT, UR9, URZ, UPT ;  /* 0x000000ff0900728c */ /* 0x000fc8000bf05070 */
[----:B------:R-:W-:Y:S01]  /*0b80*/  UISETP.NE.AND.EX UP0, UPT, URZ, URZ, UPT, UP0 ;  /* 0x000000ffff00728c */ /* 0x000fe2000bf05300 */
[----:B------:R-:W-:Y:S10]  /*0b90*/  BRA.U !UP1, `(.L_x_8) ;  /* 0x0000000509007547 */ /* 0x000ff4000b800000 */
[----:B------:R-:W0:Y:S01]  /*0ba0*/  LDCU.64 UR14, c[0x0][0x380] ;  /* 0x00007000ff0e77ac */ /* 0x000e220008000a00 */
[----:B------:R-:W-:Y:S02]  /*0bb0*/  ULOP3.LUT UR8, UR7, 0xfffffff8, URZ, 0xc0, !UPT ;  /* 0xfffffff807087892 */ /* 0x000fe4000f8ec0ff */
[----:B------:R-:W-:Y:S01]  /*0bc0*/  ULOP3.LUT UR6, UR6, 0x1fffff, URZ, 0xc0, !UPT ;  /* 0x001fffff06067892 */ /* 0x000fe2000f8ec0ff */
[----:B------:R-:W-:Y:S01]  /*0bd0*/  UMOV UR4, URZ ;  /* 0x000000ff00047c82 */ /* 0x000fe20008000000 */
[----:B------:R-:W-:-:S10]  /*0be0*/  UMOV UR5, URZ ;  /* 0x000000ff00057c82 */ /* 0x000fd40008000000 */
.L_x_9:
        /* <DEDUP_REMOVED lines=24> */
[----:B------:R-:W-:Y:S01]  /*0d70*/  PRMT R14, R17, 0x8880, RZ ;  /* 0x00008880110e7816 */ /* 0x000fe200000000ff */
[----:B------:R-:W-:Y:S01]  /*0d80*/  VIADD R21, R10, 0x1 ;  /* 0x000000010a157836 */ /* 0x000fe20000000000 */
[----:B------:R-:W-:Y:S02]  /*0d90*/  PRMT R16, R15, 0x8880, RZ ;  /* 0x000088800f107816 */ /* 0x000fe400000000ff */
[----:B------:R-:W-:Y:S01]  /*0da0*/  PRMT R18, R13, 0x8880, RZ ;  /* 0x000088800d127816 */ /* 0x000fe200000000ff */
[----:B------:R-:W-:-:S02]  /*0db0*/  VIADD R23, R9, 0x1 ;  /* 0x0000000109177836 */ /* 0x000fc40000000000 */
[----:B------:R-:W-:Y:S02]  /*0dc0*/  @P0 VIADD R7, R19, 0xfffffffc ;  /* 0xfffffffc13070836 */ /* 0x000fe40000000000 */
[----:B------:R-:W-:Y:S01]  /*0dd0*/  VIADD R25, R8, 0x1 ;  /* 0x0000000108197836 */ /* 0x000fe20000000000 */
[----:B------:R-:W-:Y:S02]  /*0de0*/  ISETP.GT.AND P0, PT, R14, 0x64, PT ;  /* 0x000000640e00780c */ /* 0x000fe40003f04270 */
[----:B------:R-:W-:Y:S02]  /*0df0*/  IADD3 R19, PT, PT, R11, 0x1, RZ ;  /* 0x000000010b137810 */ /* 0x000fe40007ffe0ff */
[----:B------:R-:W-:Y:S02]  /*0e00*/  ISETP.GT.AND P1, PT, R16, 0x64, PT ;  /* 0x000000641000780c */ /* 0x000fe40003f24270 */
[----:B------:R-:W-:Y:S02]  /*0e10*/  ISETP.GT.AND P2, PT, R18, 0x64, PT ;  /* 0x000000641200780c */ /* 0x000fe40003f44270 */
[----:B------:R-:W-:-:S02]  /*0e20*/  PRMT R14, R19, 0x8880, RZ ;  /* 0x00008880130e7816 */ /* 0x000fc400000000ff */
[----:B------:R-:W-:Y:S02]  /*0e30*/  PRMT R16, R21, 0x8880, RZ ;  /* 0x0000888015107816 */ /* 0x000fe400000000ff */
[----:B------:R-:W-:Y:S02]  /*0e40*/  PRMT R18, R23, 0x8880, RZ ;  /* 0x0000888017127816 */ /* 0x000fe400000000ff */
[----:B------:R-:W-:Y:S02]  /*0e50*/  PRMT R20, R25, 0x8880, RZ ;  /* 0x0000888019147816 */ /* 0x000fe400000000ff */
[----:B------:R-:W-:Y:S02]  /*0e60*/  ISETP.GT.AND P3, PT, R14, 0x64, PT ;  /* 0x000000640e00780c */ /* 0x000fe40003f64270 */
[----:B------:R-:W-:Y:S02]  /*0e70*/  ISETP.GT.AND P4, PT, R16, 0x64, PT ;  /* 0x000000641000780c */ /* 0x000fe40003f84270 */
[----:B------:R-:W-:-:S02]  /*0e80*/  ISETP.GT.AND P5, PT, R18, 0x64, PT ;  /* 0x000000641200780c */ /* 0x000fc40003fa4270 */
[----:B------:R-:W-:Y:S01]  /*0e90*/  ISETP.GT.AND P6, PT, R20, 0x64, PT ;  /* 0x000000641400780c */ /* 0x000fe20003fc4270 */
[----:B------:R-:W-:Y:S02]  /*0ea0*/  @P0 VIADD R17, R0, 0xfffffffc ;  /* 0xfffffffc00110836 */ /* 0x000fe40000000000 */
[----:B------:R-:W-:Y:S02]  /*0eb0*/  @P1 VIADD R15, R6, 0xfffffffc ;  /* 0xfffffffc060f1836 */ /* 0x000fe40000000000 */
[----:B------:R-:W-:Y:S02]  /*0ec0*/  @P2 VIADD R13, R12, 0xfffffffc ;  /* 0xfffffffc0c0d2836 */ /* 0x000fe40000000000 */
[----:B------:R-:W-:Y:S02]  /*0ed0*/  @P3 VIADD R19, R11, 0xfffffffc ;  /* 0xfffffffc0b133836 */ /* 0x000fe40000000000 */
[----:B------:R-:W-:Y:S02]  /*0ee0*/  @P4 VIADD R21, R10, 0xfffffffc ;  /* 0xfffffffc0a154836 */ /* 0x000fe40000000000 */
[----:B------:R-:W-:-:S02]  /*0ef0*/  @P5 IADD3 R23, PT, PT, R9, -0x4, RZ ;  /* 0xfffffffc09175810 */ /* 0x000fc40007ffe0ff */
        /* <DEDUP_REMOVED lines=10> */
.L_x_8:
[----:B------:R-:W-:Y:S05]  /*0fa0*/  BRA.U !UP0, `(.L_x_7) ;  /* 0x0000000508287547 */ /* 0x000fea000b800000 */
[----:B------:R-:W-:Y:S02]  /*0fb0*/  UISETP.GE.U32.AND UP0, UPT, UR9, 0x4, UPT ;  /* 0x000000040900788c */ /* 0x000fe4000bf06070 */
[----:B------:R-:W-:Y:S02]  /*0fc0*/  ULOP3.LUT UR6, UR7, 0x3, URZ, 0xc0, !UPT ;  /* 0x0000000307067892 */ /* 0x000fe4000f8ec0ff */
[----:B------:R-:W-:Y:S02]  /*0fd0*/  UISETP.GE.U32.AND.EX UP0, UPT, URZ, URZ, UPT, UP0 ;  /* 0x000000ffff00728c */ /* 0x000fe4000bf06100 */
[----:B------:R-:W-:-:S04]  /*0fe0*/  UISETP.NE.U32.AND UP1, UPT, UR6, URZ, UPT ;  /* 0x000000ff0600728c */ /* 0x000fc8000bf25070 */
[----:B------:R-:W-:-:S03]  /*0ff0*/  UISETP.NE.AND.EX UP1, UPT, URZ, URZ, UPT, UP1 ;  /* 0x000000ffff00728c */ /* 0x000fc6000bf25310 */
[----:B------:R-:W-:Y:S08]  /*1000*/  BRA.U !UP0, `(.L_x_10) ;  /* 0x00000001087c7547 */ /* 0x000ff0000b800000 */
[----:B------:R-:W0:Y:S02]  /*1010*/  LDCU.64 UR8, c[0x0][0x380] ;  /* 0x00007000ff0877ac */ /* 0x000e240008000a00 */
[----:B0-----:R-:W-:-:S04]  /*1020*/  UIADD3 UR7, UP0, UPT, UR4, UR8, URZ ;  /* 0x0000000804077290 */ /* 0x001fc8000ff1e0ff */
[----:B------:R-:W-:Y:S02]  /*1030*/  UIADD3.X UR8, UPT, UPT, UR5, UR9, URZ, UP0, !UPT ;  /* 0x0000000905087290 */ /* 0x000fe400087fe4ff */
[----:B-1----:R-:W-:-:S04]  /*1040*/  IMAD.U32 R4, RZ, RZ, UR7 ;  /* 0x00000007ff047e24 */ /* 0x002fc8000f8e00ff */
        /* <DEDUP_REMOVED lines=19> */
[----:B------:R-:W-:-:S04]  /*1180*/  @P0 IADD3 R7, PT, PT, R16, -0x4, RZ ;  /* 0xfffffffc10070810 */ /* 0x000fc80007ffe0ff */
[----:B------:R-:W-:Y:S01]  /*1190*/  @P1 VIADD R9, R0, 0xfffffffc ;  /* 0xfffffffc00091836 */ /* 0x000fe20000000000 */
[----:B------:R0:W-:Y:S03]  /*11a0*/  STG.E.U8 desc[UR16][R4.64], R7 ;  /* 0x0000000704007986 */ /* 0x0001e6000c101110 */
[----:B------:R-:W-:Y:S01]  /*11b0*/  @P2 VIADD R11, R6, 0xfffffffc ;  /* 0xfffffffc060b2836 */ /* 0x000fe20000000000 */
[----:B------:R0:W-:Y:S01]  /*11c0*/  STG.E.U8 desc[UR16][R4.64+0x1000], R9 ;  /* 0x0010000904007986 */ /* 0x0001e2000c101110 */
[----:B------:R-:W-:-:S03]  /*11d0*/  @P3 VIADD R13, R8, 0xfffffffc ;  /* 0xfffffffc080d3836 */ /* 0x000fc60000000000 */
[----:B------:R0:W-:Y:S04]  /*11e0*/  STG.E.U8 desc[UR16][R4.64+0x2000], R11 ;  /* 0x0020000b04007986 */ /* 0x0001e8000c101110 */
[----:B------:R0:W-:Y:S02]  /*11f0*/  STG.E.U8 desc[UR16][R4.64+0x3000], R13 ;  /* 0x0030000d04007986 */ /* 0x0001e4000c101110 */
.L_x_10:
[----:B------:R-:W-:Y:S05]  /*1200*/  BRA.U !UP1, `(.L_x_7) ;  /* 0x0000000109907547 */ /* 0x000fea000b800000 */
[----:B------:R-:W-:Y:S02]  /*1210*/  UISETP.NE.U32.AND UP0, UPT, UR6, 0x1, UPT ;  /* 0x000000010600788c */ /* 0x000fe4000bf05070 */
[----:B------:R-:W-:Y:S02]  /*1220*/  ULOP3.LUT UP1, URZ, UR10, 0x1000, URZ, 0xc0, !UPT ;  /* 0x000010000aff7892 */ /* 0x000fe4000f82c0ff */
[----:B------:R-:W-:-:S09]  /*1230*/  UISETP.NE.AND.EX UP0, UPT, URZ, URZ, UPT, UP0 ;  /* 0x000000ffff00728c */ /* 0x000fd2000bf05300 */
        /* <DEDUP_REMOVED lines=16> */
[----:B------:R-:W-:Y:S02]  /*1340*/  @P0 IADD3 R7, PT, PT, R10, -0x4, RZ ;  /* 0xfffffffc0a070810 */ /* 0x000fe40007ffe0ff */
[----:B------:R-:W-:-:S03]  /*1350*/  @P1 VIADD R9, R0, 0xfffffffc ;  /* 0xfffffffc00091836 */ /* 0x000fc60000000000 */
[----:B------:R2:W-:Y:S04]  /*1360*/  STG.E.U8 desc[UR16][R4.64], R7 ;  /* 0x0000000704007986 */ /* 0x0005e8000c101110 */
[----:B------:R2:W-:Y:S02]  /*1370*/  STG.E.U8 desc[UR16][R4.64+0x1000], R9 ;  /* 0x0010000904007986 */ /* 0x0005e4000c101110 */
.L_x_11:
[----:B------:R-:W-:Y:S05]  /*1380*/  BRA.U UP1, `(.L_x_7) ;  /* 0x0000000101307547 */ /* 0x000fea000b800000 */
[----:B------:R-:W3:Y:S02]  /*1390*/  LDCU.64 UR6, c[0x0][0x380] ;  /* 0x00007000ff0677ac */ /* 0x000ee40008000a00 */
[----:B---3--:R-:W-:-:S04]  /*13a0*/  UIADD3 UR4, UP0, UPT, UR4, UR6, URZ ;  /* 0x0000000604047290 */ /* 0x008fc8000ff1e0ff */
[----:B------:R-:W-:Y:S02]  /*13b0*/  UIADD3.X UR5, UPT, UPT, UR5, UR7, URZ, UP0, !UPT ;  /* 0x0000000705057290 */ /* 0x000fe400087fe4ff */
[----:B012---:R-:W-:-:S04]  /*13c0*/  IMAD.U32 R4, RZ, RZ, UR4 ;  /* 0x00000004ff047e24 */ /* 0x007fc8000f8e00ff */
[----:B------:R-:W-:-:S05]  /*13d0*/  IMAD.U32 R5, RZ, RZ, UR5 ;  /* 0x00000005ff057e24 */ /* 0x000fca000f8e00ff */
[----:B------:R-:W2:Y:S02]  /*13e0*/  LDG.E.U8 R9, desc[UR16][R4.64] ;  /* 0x0000001004097981 */ /* 0x000ea4000c1e1100 */
[----:B--2---:R-:W-:-:S05]  /*13f0*/  VIADD R7, R9, 0x1 ;  /* 0x0000000109077836 */ /* 0x004fca0000000000 */
[----:B------:R-:W-:Y:S01]  /*1400*/  PRMT R0, R7, 0x8880, RZ ;  /* 0x0000888007007816 */ /* 0x000fe200000000ff */
[----:B------:R3:W-:Y:S03]  /*1410*/  STG.E.U8 desc[UR16][R4.64], R7 ;  /* 0x0000000704007986 */ /* 0x0007e6000c101110 */
[----:B------:R-:W-:-:S13]  /*1420*/  ISETP.GE.AND P0, PT, R0, 0x65, PT ;  /* 0x000000650000780c */ /* 0x000fda0003f06270 */
[----:B------:R-:W-:-:S05]  /*1430*/  @P0 VIADD R9, R9, 0xfffffffc ;  /* 0xfffffffc09090836 */ /* 0x000fca0000000000 */
[----:B------:R3:W-:Y:S02]  /*1440*/  @P0 STG.E.U8 desc[UR16][R4.64], R9 ;  /* 0x0000000904000986 */ /* 0x0007e4000c101110 */
.L_x_7:
[----:B0123--:R-:W-:Y:S01]  /*1450*/  CS2R R6, SR_CLOCKLO ;  /* 0x0000000000067805 */ /* 0x00ffe20000015000 */
[----:B------:R-:W0:Y:S05]  /*1460*/  LDC.64 R4, c[0x0][0x398] ;  /* 0x0000e600ff047b82 */ /* 0x000e2a0000000a00 */
[----:B------:R-:W-:-:S05]  /*1470*/  IADD3 R2, P0, PT, -R2, R6, RZ ;  /* 0x0000000602027210 */ /* 0x000fca0007f1e1ff */
[----:B------:R-:W-:-:S05]  /*1480*/  IMAD.X R3, R7, 0x1, ~R3, P0 ;  /* 0x0000000107037824 */ /* 0x000fca00000e0e03 */
[----:B0-----:R-:W-:Y:S01]  /*1490*/  STG.E.64 desc[UR16][R4.64], R2 ;  /* 0x0000000204007986 */ /* 0x001fe2000c101b10 */
[----:B------:R-:W-:Y:S05]  /*14a0*/  EXIT ;  /* 0x000000000000794d */ /* 0x000fea0003800000 */
.L_x_12:
[----:B------:R-:W-:-:S00]  /*14b0*/  BRA `(.L_x_12) ;  /* 0xfffffffc00fc7947 */ /* 0x000fc0000383ffff */
[----:B------:R-:W-:-:S00]  /*14c0*/  NOP ;  /* 0x0000000000007918 */ /* 0x000fc00000000000 */
        /* <DEDUP_REMOVED lines=11> */
.L_x_30:


//--------------------- .text._Z7kernel1PcmmPm    --------------------------
	.section	.text._Z7kernel1PcmmPm,"ax",@progbits
	.align	128
        .global         _Z7kernel1PcmmPm
        .type           _Z7kernel1PcmmPm,@function
        .size           _Z7kernel1PcmmPm,(.L_x_31 - _Z7kernel1PcmmPm)
        .other          _Z7kernel1PcmmPm,@"STO_CUDA_ENTRY STV_DEFAULT"
_Z7kernel1PcmmPm:
.text._Z7kernel1PcmmPm:
[----:B------:R-:W-:Y:S01]  /*0000*/  LDC R1, c[0x0][0x37c] ;  /* 0x0000df00ff017b82 */ /* 0x000fe20000000800 */
[----:B------:R-:W0:Y:S01]  /*0010*/  LDCU.64 UR16, c[0x0][0x388] ;  /* 0x00007100ff1077ac */ /* 0x000e220008000a00 */
[----:B------:R-:W1:Y:S01]  /*0020*/  LDCU.64 UR12, c[0x0][0x358] ;  /* 0x00006b00ff0c77ac */ /* 0x000e620008000a00 */
[----:B0-----:R-:W-:-:S04]  /*0030*/  UISETP.NE.U32.AND UP0, UPT, UR16, URZ, UPT ;  /* 0x000000ff1000728c */ /* 0x001fc8000bf05070 */
[----:B------:R-:W-:-:S09]  /*0040*/  UISETP.NE.AND.EX UP0, UPT, UR17, URZ, UPT, UP0 ;  /* 0x000000ff1100728c */ /* 0x000fd2000bf05300 */
[----:B-1----:R-:W-:Y:S05]  /*0050*/  BRA.U !UP0, `(.L_x_13) ;  /* 0x0000000908687547 */ /* 0x002fea000b800000 */
[----:B------:R-:W-:Y:S01]  /*0060*/  UMOV UR6, 0xffffffff ;  /* 0xffffffff00067882 */ /* 0x000fe20000000000 */
[----:B------:R-:W-:Y:S01]  /*0070*/  UMOV UR7, 0xffffffff ;  /* 0xffffffff00077882 */ /* 0x000fe20000000000 */
[----:B------:R-:W-:Y:S02]  /*0080*/  UISETP.GE.U32.AND UP2, UPT, UR16, 0x7001, UPT ;  /* 0x000070011000788c */ /* 0x000fe4000bf46070 */
[----:B------:R-:W-:Y:S02]  /*0090*/  UIMAD.WIDE.U32 UR6, UR16, 0x1, UR6 ;  /* 0x00000001100678a5 */ /* 0x000fe4000f8e0006 */
[----:B------:R-:W-:Y:S02]  /*00a0*/  UISETP.GE.U32.AND.EX UP2, UPT, UR17, URZ, UPT, UP2 ;  /* 0x000000ff1100728c */ /* 0x000fe4000bf46120 */
[----:B------:R-:W-:Y:S01]  /*00b0*/  UIADD3 UR8, UPT, UPT, UR7, UR17, URZ ;  /* 0x0000001107087290 */ /* 0x000fe2000fffe0ff */
[----:B------:R-:W-:Y:S01]  /*00c0*/  UMOV UR4, URZ ;  /* 0x000000ff00047c82 */ /* 0x000fe20008000000 */
[----:B------:R-:W-:-:S02]  /*00d0*/  UMOV UR5, URZ ;  /* 0x000000ff00057c82 */ /* 0x000fc40008000000 */
[----:B------:R-:W-:-:S04]  /*00e0*/  USHF.R.U64 UR9, UR6, 0xc, UR8 ;  /* 0x0000000c06097899 */ /* 0x000fc80008001208 */
        /* <DEDUP_REMOVED lines=11> */
.L_x_15:
        /* <DEDUP_REMOVED lines=59> */
.L_x_14:
        /* <DEDUP_REMOVED lines=38> */
.L_x_16:
        /* <DEDUP_REMOVED lines=24> */
.L_x_17:
        /* <DEDUP_REMOVED lines=13> */
.L_x_13:
[----:B0123--:R-:W-:Y:S01]  /*0a00*/  CS2R R2, SR_CLOCKLO ;  /* 0x0000000000027805 */ /* 0x00ffe20000015000 */
[----:B------:R-:W-:Y:S06]  /*0a10*/  BRA.U !UP0, `(.L_x_18) ;  /* 0x0000000908607547 */ /* 0x000fec000b800000 */
        /* <DEDUP_REMOVED lines=18> */
.L_x_20:
        /* <DEDUP_REMOVED lines=59> */
.L_x_19:
        /* <DEDUP_REMOVED lines=38> */
.L_x_21:
        /* <DEDUP_REMOVED lines=24> */
.L_x_22:
        /* <DEDUP_REMOVED lines=13> */
.L_x_18:
[----:B0123--:R-:W-:Y:S01]  /*13a0*/  CS2R R6, SR_CLOCKLO ;  /* 0x0000000000067805 */ /* 0x00ffe20000015000 */
[----:B------:R-:W0:Y:S05]  /*13b0*/  LDC.64 R4, c[0x0][0x398] ;  /* 0x0000e600ff047b82 */ /* 0x000e2a0000000a00 */
[----:B------:R-:W-:-:S05]  /*13c0*/  IADD3 R2, P0, PT, -R2, R6, RZ ;  /* 0x0000000602027210 */ /* 0x000fca0007f1e1ff */
[----:B------:R-:W-:-:S05]  /*13d0*/  IMAD.X R3, R7, 0x1, ~R3, P0 ;  /* 0x0000000107037824 */ /* 0x000fca00000e0e03 */
[----:B0-----:R-:W-:Y:S01]  /*13e0*/  STG.E.64 desc[UR12][R4.64], R2 ;  /* 0x0000000204007986 */ /* 0x001fe2000c101b0c */
[----:B------:R-:W-:Y:S05]  /*13f0*/  EXIT ;  /* 0x000000000000794d */ /* 0x000fea0003800000 */
.L_x_23:
        /* <DEDUP_REMOVED lines=16> */
.L_x_31:


//--------------------- .text._Z7kernel0PcmmPm    --------------------------
	.section	.text._Z7kernel0PcmmPm,"ax",@progbits
	.align	128
        .global         _Z7kernel0PcmmPm
        .type           _Z7kernel0PcmmPm,@function
        .size           _Z7kernel0PcmmPm,(.L_x_32 - _Z7kernel0PcmmPm)
        .other          _Z7kernel0PcmmPm,@"STO_CUDA_ENTRY STV_DEFAULT"
_Z7kernel0PcmmPm:
.text._Z7kernel0PcmmPm:
[----:B------:R-:W-:Y:S01]  /*0000*/  LDC R1, c[0x0][0x37c] ;  /* 0x0000df00ff017b82 */ /* 0x000fe20000000800 */
[----:B------:R-:W0:Y:S01]  /*0010*/  LDCU.64 UR10, c[0x0][0x358] ;  /* 0x00006b00ff0a77ac */ /* 0x000e220008000a00 */
[----:B------:R-:W-:Y:S01]  /*0020*/  NOP ;  /* 0x0000000000007918 */ /* 0x000fe20000000000 */
[----:B------:R-:W-:Y:S01]  /*0030*/  CS2R R2, SR_CLOCKLO ;  /* 0x0000000000027805 */ /* 0x000fe20000015000 */
[----:B------:R-:W1:Y:S02]  /*0040*/  LDCU.64 UR4, c[0x0][0x388] ;  /* 0x00007100ff0477ac */ /* 0x000e640008000a00 */
[----:B-1----:R-:W-:-:S04]  /*0050*/  UISETP.NE.U32.AND UP0, UPT, UR4, URZ, UPT ;  /* 0x000000ff0400728c */ /* 0x002fc8000bf05070 */
[----:B------:R-:W-:-:S09]  /*0060*/  UISETP.NE.AND.EX UP0, UPT, UR5, URZ, UPT, UP0 ;  /* 0x000000ff0500728c */ /* 0x000fd2000bf05300 */
[----:B0-----:R-:W-:Y:S05]  /*0070*/  BRA.U !UP0, `(.L_x_24) ;  /* 0x0000000908607547 */ /* 0x001fea000b800000 */
        /* <DEDUP_REMOVED lines=18> */
.L_x_26:
        /* <DEDUP_REMOVED lines=49> */
[----:B------:R-:W-:Y:S01]  /*04b0*/  @P6 IADD3 R25, PT, PT, R8, -0x4, RZ ;  /* 0xfffffffc08196810 */ /* 0x000fe20007ffe0ff */
        /* <DEDUP_REMOVED lines=9> */
.L_x_25:
        /* <DEDUP_REMOVED lines=31> */
[----:B------:R-:W-:Y:S01]  /*0740*/  @P1 IADD3 R9, PT, PT, R0, -0x4, RZ ;  /* 0xfffffffc00091810 */ /* 0x000fe20007ffe0ff */
[----:B------:R0:W-:Y:S03]  /*0750*/  STG.E.U8 desc[UR10][R4.64], R7 ;  /* 0x0000000704007986 */ /* 0x0001e6000c10110a */
[----:B------:R-:W-:Y:S01]  /*0760*/  @P2 VIADD R11, R6, 0xfffffffc ;  /* 0xfffffffc060b2836 */ /* 0x000fe20000000000 */
[----:B------:R0:W-:Y:S01]  /*0770*/  STG.E.U8 desc[UR10][R4.64+0x1000], R9 ;  /* 0x0010000904007986 */ /* 0x0001e2000c10110a */
[----:B------:R-:W-:-:S03]  /*0780*/  @P3 VIADD R13, R8, 0xfffffffc ;  /* 0xfffffffc080d3836 */ /* 0x000fc60000000000 */
[----:B------:R0:W-:Y:S04]  /*0790*/  STG.E.U8 desc[UR10][R4.64+0x2000], R11 ;  /* 0x0020000b04007986 */ /* 0x0001e8000c10110a */
[----:B------:R0:W-:Y:S02]  /*07a0*/  STG.E.U8 desc[UR10][R4.64+0x3000], R13 ;  /* 0x0030000d04007986 */ /* 0x0001e4000c10110a */
.L_x_27:
        /* <DEDUP_REMOVED lines=21> */
[----:B------:R-:W-:-:S03]  /*0900*/  @P1 IADD3 R9, PT, PT, R0, -0x4, RZ ;  /* 0xfffffffc00091810 */ /* 0x000fc60007ffe0ff */
[----:B------:R2:W-:Y:S04]  /*0910*/  STG.E.U8 desc[UR10][R4.64], R7 ;  /* 0x0000000704007986 */ /* 0x0005e8000c10110a */
[----:B------:R2:W-:Y:S02]  /*0920*/  STG.E.U8 desc[UR10][R4.64+0x1000], R9 ;  /* 0x0010000904007986 */ /* 0x0005e4000c10110a */
.L_x_28:
        /* <DEDUP_REMOVED lines=13> */
.L_x_24:
[----:B0123--:R-:W-:Y:S01]  /*0a00*/  CS2R R6, SR_CLOCKLO ;  /* 0x0000000000067805 */ /* 0x00ffe20000015000 */
[----:B------:R-:W0:Y:S05]  /*0a10*/  LDC.64 R4, c[0x0][0x398] ;  /* 0x0000e600ff047b82 */ /* 0x000e2a0000000a00 */
[----:B------:R-:W-:-:S05]  /*0a20*/  IADD3 R2, P0, PT, -R2, R6, RZ ;  /* 0x0000000602027210 */ /* 0x000fca0007f1e1ff */
[----:B------:R-:W-:-:S05]  /*0a30*/  IMAD.X R3, R7, 0x1, ~R3, P0 ;  /* 0x0000000107037824 */ /* 0x000fca00000e0e03 */
[----:B0-----:R-:W-:Y:S01]  /*0a40*/  STG.E.64 desc[UR10][R4.64], R2 ;  /* 0x0000000204007986 */ /* 0x001fe2000c101b0a */
[----:B------:R-:W-:Y:S05]  /*0a50*/  EXIT ;  /* 0x000000000000794d */ /* 0x000fea0003800000 */
.L_x_29:
        /* <DEDUP_REMOVED lines=10> */
.L_x_32:


//--------------------- .nv.shared.reserved.0     --------------------------
	.section	.nv.shared.reserved.0,"aw",@nobits
	.weak		__nv_reservedSMEM_offset_0_alias
	.size		__nv_reservedSMEM_offset_0_alias, 0, 64
	.other		__nv_reservedSMEM_offset_0_alias,@"STO_CUDA_RESERVED_SHARED STV_DEFAULT"
__nv_reservedSMEM_offset_0_alias:
	.zero		0
	.zero		64


//--------------------- .nv.constant0._Z7kernel2PcmmPm --------------------------
	.section	.nv.constant0._Z7kernel2PcmmPm,"a",@progbits
	.sectionflags	@""
	.align	4
.nv.constant0._Z7kernel2PcmmPm:
	.zero		928


//--------------------- .nv.constant0._Z7kernel1PcmmPm --------------------------
	.section	.nv.constant0._Z7kernel1PcmmPm,"a",@progbits
	.sectionflags	@""
	.align	4
.nv.constant0._Z7kernel1PcmmPm:
	.zero		928


//--------------------- .nv.constant0._Z7kernel0PcmmPm --------------------------
	.section	.nv.constant0._Z7kernel0PcmmPm,"a",@progbits
	.sectionflags	@""
	.align	4
.nv.constant0._Z7kernel0PcmmPm:
	.zero		928


//--------------------- SYMBOLS --------------------------

	.type		.nv.reservedSmem.offset0,@object
	.size		.nv.reservedSmem.offset0,0x4
